	.headerflags	@"EF_CUDA_TEXMODE_UNIFIED EF_CUDA_64BIT_ADDRESS EF_CUDA_ACCELERATORS EF_CUDA_SM90 EF_CUDA_VIRTUAL_SM(EF_CUDA_SM90)"
	.elftype	@"ET_EXEC"


//--------------------- .nv.info                  --------------------------
	.section	.nv.info,"",@"SHT_CUDA_INFO"
	.align	4


	//----- nvinfo : EIATTR_REGCOUNT
	.align		4
        /*0000*/ 	.byte	0x04, 0x2f
        /*0002*/ 	.short	(.L_1 - .L_0)
	.align		4
.L_0:
        /*0004*/ 	.word	index@(triton_poi_fused__unsafe_index_add_convolution_mul_sub_23)
        /*0008*/ 	.word	0x00000040


	//----- nvinfo : EIATTR_MIN_STACK_SIZE
	.align		4
.L_1:
        /*000c*/ 	.byte	0x04, 0x12
        /*000e*/ 	.short	(.L_3 - .L_2)
	.align		4
.L_2:
        /*0010*/ 	.word	index@(triton_poi_fused__unsafe_index_add_convolution_mul_sub_23)
        /*0014*/ 	.word	0x00000000


	//----- nvinfo : EIATTR_FRAME_SIZE
	.align		4
.L_3:
        /*0018*/ 	.byte	0x04, 0x11
        /*001a*/ 	.short	(.L_5 - .L_4)
	.align		4
.L_4:
        /*001c*/ 	.word	index@(triton_poi_fused__unsafe_index_add_convolution_mul_sub_23)
        /*0020*/ 	.word	0x00000000


	//----- nvinfo : EIATTR_MIN_STACK_SIZE
	.align		4
.L_5:
        /*0024*/ 	.byte	0x04, 0x12
        /*0026*/ 	.short	(.L_7 - .L_6)
	.align		4
.L_6:
        /*0028*/ 	.word	index@(triton_poi_fused__unsafe_index_add_convolution_mul_sub_23)
        /*002c*/ 	.word	0x00000000
.L_7:


//--------------------- .nv.info.triton_poi_fused__unsafe_index_add_convolution_mul_sub_23 --------------------------
	.section	.nv.info.triton_poi_fused__unsafe_index_add_convolution_mul_sub_23,"",@"SHT_CUDA_INFO"
	.sectionflags	@""
	.align	4


	//----- nvinfo : EIATTR_CUDA_API_VERSION
	.align		4
        /*0000*/ 	.byte	0x04, 0x37
        /*0002*/ 	.short	(.L_9 - .L_8)
.L_8:
        /*0004*/ 	.word	0x0000007c


	//----- nvinfo : EIATTR_KPARAM_INFO
	.align		4
.L_9:
        /*0008*/ 	.byte	0x04, 0x17
        /*000a*/ 	.short	(.L_11 - .L_10)
.L_10:
        /*000c*/ 	.word	0x00000000
        /*0010*/ 	.short	0x000c
        /*0012*/ 	.short	0x0060
        /*0014*/ 	.byte	0x00, 0xf0, 0x11, 0x00


	//----- nvinfo : EIATTR_KPARAM_INFO
	.align		4
.L_11:
        /*0018*/ 	.byte	0x04, 0x17
        /*001a*/ 	.short	(.L_13 - .L_12)
.L_12:
        /*001c*/ 	.word	0x00000000
        /*0020*/ 	.short	0x000b
        /*0022*/ 	.short	0x0058
        /*0024*/ 	.byte	0x00, 0xf4, 0x21, 0x00


	//----- nvinfo : EIATTR_KPARAM_INFO
	.align		4
.L_13:
        /*0028*/ 	.byte	0x04, 0x17
        /*002a*/ 	.short	(.L_15 - .L_14)
.L_14:
        /*002c*/ 	.word	0x00000000
        /*0030*/ 	.short	0x000a
        /*0032*/ 	.short	0x0050
        /*0034*/ 	.byte	0x00, 0xf4, 0x21, 0x00


	//----- nvinfo : EIATTR_KPARAM_INFO
	.align		4
.L_15:
        /*0038*/ 	.byte	0x04, 0x17
        /*003a*/ 	.short	(.L_17 - .L_16)
.L_16:
        /*003c*/ 	.word	0x00000000
        /*0040*/ 	.short	0x0009
        /*0042*/ 	.short	0x0048
        /*0044*/ 	.byte	0x00, 0xf4, 0x21, 0x00


	//----- nvinfo : EIATTR_KPARAM_INFO
	.align		4
.L_17:
        /*0048*/ 	.byte	0x04, 0x17
        /*004a*/ 	.short	(.L_19 - .L_18)
.L_18:
        /*004c*/ 	.word	0x00000000
        /*0050*/ 	.short	0x0008
        /*0052*/ 	.short	0x0040
        /*0054*/ 	.byte	0x00, 0xf4, 0x21, 0x00


	//----- nvinfo : EIATTR_KPARAM_INFO
	.align		4
.L_19:
        /*0058*/ 	.byte	0x04, 0x17
        /*005a*/ 	.short	(.L_21 - .L_20)
.L_20:
        /*005c*/ 	.word	0x00000000
        /*0060*/ 	.short	0x0007
        /*0062*/ 	.short	0x0038
        /*0064*/ 	.byte	0x00, 0xf4, 0x21, 0x00


	//----- nvinfo : EIATTR_KPARAM_INFO
	.align		4
.L_21:
        /*0068*/ 	.byte	0x04, 0x17
        /*006a*/ 	.short	(.L_23 - .L_22)
.L_22:
        /*006c*/ 	.word	0x00000000
        /*0070*/ 	.short	0x0006
        /*0072*/ 	.short	0x0030
        /*0074*/ 	.byte	0x00, 0xf4, 0x21, 0x00


	//----- nvinfo : EIATTR_KPARAM_INFO
	.align		4
.L_23:
        /*0078*/ 	.byte	0x04, 0x17
        /*007a*/ 	.short	(.L_25 - .L_24)
.L_24:
        /*007c*/ 	.word	0x00000000
        /*0080*/ 	.short	0x0005
        /*0082*/ 	.short	0x0028
        /*0084*/ 	.byte	0x00, 0xf4, 0x21, 0x00


	//----- nvinfo : EIATTR_KPARAM_INFO
	.align		4
.L_25:
        /*0088*/ 	.byte	0x04, 0x17
        /*008a*/ 	.short	(.L_27 - .L_26)
.L_26:
        /*008c*/ 	.word	0x00000000
        /*0090*/ 	.short	0x0004
        /*0092*/ 	.short	0x0020
        /*0094*/ 	.byte	0x00, 0xf4, 0x21, 0x00


	//----- nvinfo : EIATTR_KPARAM_INFO
	.align		4
.L_27:
        /*0098*/ 	.byte	0x04, 0x17
        /*009a*/ 	.short	(.L_29 - .L_28)
.L_28:
        /*009c*/ 	.word	0x00000000
        /*00a0*/ 	.short	0x0003
        /*00a2*/ 	.short	0x0018
        /*00a4*/ 	.byte	0x00, 0xf4, 0x21, 0x00


	//----- nvinfo : EIATTR_KPARAM_INFO
	.align		4
.L_29:
        /*00a8*/ 	.byte	0x04, 0x17
        /*00aa*/ 	.short	(.L_31 - .L_30)
.L_30:
        /*00ac*/ 	.word	0x00000000
        /*00b0*/ 	.short	0x0002
        /*00b2*/ 	.short	0x0010
        /*00b4*/ 	.byte	0x00, 0xf4, 0x21, 0x00


	//----- nvinfo : EIATTR_KPARAM_INFO
	.align		4
.L_31:
        /*00b8*/ 	.byte	0x04, 0x17
        /*00ba*/ 	.short	(.L_33 - .L_32)
.L_32:
        /*00bc*/ 	.word	0x00000000
        /*00c0*/ 	.short	0x0001
        /*00c2*/ 	.short	0x0008
        /*00c4*/ 	.byte	0x00, 0xf4, 0x21, 0x00


	//----- nvinfo : EIATTR_KPARAM_INFO
	.align		4
.L_33:
        /*00c8*/ 	.byte	0x04, 0x17
        /*00ca*/ 	.short	(.L_35 - .L_34)
.L_34:
        /*00cc*/ 	.word	0x00000000
        /*00d0*/ 	.short	0x0000
        /*00d2*/ 	.short	0x0000
        /*00d4*/ 	.byte	0x00, 0xf4, 0x21, 0x00


	//----- nvinfo : EIATTR_SPARSE_MMA_MASK
	.align		4
.L_35:
        /*00d8*/ 	.byte	0x03, 0x50
        /*00da*/ 	.short	0x0000


	//----- nvinfo : EIATTR_MAXREG_COUNT
	.align		4
        /*00dc*/ 	.byte	0x03, 0x1b
        /*00de*/ 	.short	0x00ff


	//----- nvinfo : EIATTR_EXIT_INSTR_OFFSETS
	.align		4
        /*00e0*/ 	.byte	0x04, 0x1c
        /*00e2*/ 	.short	(.L_37 - .L_36)


	//   ....[0]....
.L_36:
        /*00e4*/ 	.word	0x00002970


	//----- nvinfo : EIATTR_REQNTID
	.align		4
.L_37:
        /*00e8*/ 	.byte	0x04, 0x10
        /*00ea*/ 	.short	(.L_39 - .L_38)
.L_38:
        /*00ec*/ 	.word	0x00000080
        /*00f0*/ 	.word	0x00000001
        /*00f4*/ 	.word	0x00000001


	//----- nvinfo : EIATTR_CBANK_PARAM_SIZE
	.align		4
.L_39:
        /*00f8*/ 	.byte	0x03, 0x19
        /*00fa*/ 	.short	0x0064


	//----- nvinfo : EIATTR_PARAM_CBANK
	.align		4
        /*00fc*/ 	.byte	0x04, 0x0a
        /*00fe*/ 	.short	(.L_41 - .L_40)
	.align		4
.L_40:
        /*0100*/ 	.word	index@(.nv.constant0.triton_poi_fused__unsafe_index_add_convolution_mul_sub_23)
        /*0104*/ 	.short	0x0210
        /*0106*/ 	.short	0x0064


	//----- nvinfo : EIATTR_SW_WAR
	.align		4
.L_41:
        /*0108*/ 	.byte	0x04, 0x36
        /*010a*/ 	.short	(.L_43 - .L_42)
.L_42:
        /*010c*/ 	.word	0x00000008
.L_43:


//--------------------- .nv.callgraph             --------------------------
	.section	.nv.callgraph,"",@"SHT_CUDA_CALLGRAPH"
	.align	4
	.sectionentsize	8
	.align		4
        /*0000*/ 	.word	0x00000000
	.align		4
        /*0004*/ 	.word	0xffffffff
	.align		4
        /*0008*/ 	.word	0x00000000
	.align		4
        /*000c*/ 	.word	0xfffffffe
	.align		4
        /*0010*/ 	.word	0x00000000
	.align		4
        /*0014*/ 	.word	0xfffffffd
	.align		4
        /*0018*/ 	.word	0x00000000
	.align		4
        /*001c*/ 	.word	0xfffffffc


//--------------------- .text.triton_poi_fused__unsafe_index_add_convolution_mul_sub_23 --------------------------
	.section	.text.triton_poi_fused__unsafe_index_add_convolution_mul_sub_23,"ax",@progbits
	.align	128
        .global         triton_poi_fused__unsafe_index_add_convolution_mul_sub_23
        .type           triton_poi_fused__unsafe_index_add_convolution_mul_sub_23,@function
        .size           triton_poi_fused__unsafe_index_add_convolution_mul_sub_23,(.L_x_1 - triton_poi_fused__unsafe_index_add_convolution_mul_sub_23)
        .other          triton_poi_fused__unsafe_index_add_convolution_mul_sub_23,@"STO_CUDA_ENTRY STV_DEFAULT"
triton_poi_fused__unsafe_index_add_convolution_mul_sub_23:
.text.triton_poi_fused__unsafe_index_add_convolution_mul_sub_23:
[----:B------:R-:W-:Y:S01]  /*0000*/  LDC R1, c[0x0][0x28] ;  /* 0x00000a00ff017b82 */ /* 0x000fe20000000800 */
[----:B------:R-:W1:Y:S07]  /*0010*/  S2R R0, SR_TID.X ;  /* 0x0000000000007919 */ /* 0x000e6e0000002100 */
[----:B------:R-:W2:Y:S01]  /*0020*/  LDC.64 R36, c[0x0][0x220] ;  /* 0x00008800ff247b82 */ /* 0x000ea20000000a00 */
[----:B------:R-:W-:Y:S01]  /*0030*/  ULDC.64 UR4, c[0x0][0x208] ;  /* 0x0000820000047ab9 */ /* 0x000fe20000000a00 */
[----:B------:R-:W-:Y:S01]  /*0040*/  ULDC.64 UR6, c[0x0][0x230] ;  /* 0x00008c0000067ab9 */ /* 0x000fe20000000a00 */
[----:B------:R-:W3:Y:S01]  /*0050*/  S2R R9, SR_CTAID.X ;  /* 0x0000000000097919 */ /* 0x000ee20000002500 */
[----:B------:R-:W-:-:S04]  /*0060*/  ULDC.64 UR8, c[0x0][0x260] ;  /* 0x0000980000087ab9 */ /* 0x000fc80000000a00 */
[----:B------:R-:W4:Y:S08]  /*0070*/  LDC.64 R20, c[0x0][0x228] ;  /* 0x00008a00ff147b82 */ /* 0x000f300000000a00 */
[----:B------:R-:W5:Y:S08]  /*0080*/  LDC.64 R38, c[0x0][0x250] ;  /* 0x00009400ff267b82 */ /* 0x000f700000000a00 */
[----:B------:R-:W5:Y:S01]  /*0090*/  LDC.64 R46, c[0x0][0x238] ;  /* 0x00008e00ff2e7b82 */ /* 0x000f620000000a00 */
[----:B-1----:R-:W-:-:S05]  /*00a0*/  IMAD.SHL.U32 R0, R0, 0x4, RZ ;  /* 0x0000000400007824 */ /* 0x002fca00078e00ff */
[----:B------:R-:W-:-:S05]  /*00b0*/  LOP3.LUT R0, R0, 0x1fc, RZ, 0xc0, !PT ;  /* 0x000001fc00007812 */ /* 0x000fca00078ec0ff */
[----:B---3--:R-:W-:-:S05]  /*00c0*/  IMAD R4, R9, 0x400, R0 ;  /* 0x0000040009047824 */ /* 0x008fca00078e0200 */
[----:B------:R-:W-:-:S04]  /*00d0*/  SHF.R.S32.HI R3, RZ, 0x1f, R4 ;  /* 0x0000001fff037819 */ /* 0x000fc80000011404 */
[----:B------:R-:W-:Y:S02]  /*00e0*/  LEA.HI R0, R3, R4, RZ, 0x6 ;  /* 0x0000000403007211 */ /* 0x000fe400078f30ff */
[----:B------:R-:W1:Y:S02]  /*00f0*/  LDC.64 R2, c[0x0][0x240] ;  /* 0x00009000ff027b82 */ /* 0x000e640000000a00 */
[----:B------:R-:W-:Y:S02]  /*0100*/  SHF.R.S32.HI R52, RZ, 0x6, R0 ;  /* 0x00000006ff347819 */ /* 0x000fe40000011400 */
[----:B------:R-:W-:Y:S02]  /*0110*/  LOP3.LUT R51, R0, 0xffffffc0, RZ, 0xc0, !PT ;  /* 0xffffffc000337812 */ /* 0x000fe400078ec0ff */
[----:B------:R-:W-:-:S03]  /*0120*/  LEA.HI R5, R52, R52, RZ, 0x6 ;  /* 0x0000003434057211 */ /* 0x000fc600078f30ff */
[----:B------:R-:W-:Y:S01]  /*0130*/  IMAD.IADD R51, R4, 0x1, -R51 ;  /* 0x0000000104337824 */ /* 0x000fe200078e0a33 */
[----:B------:R-:W-:-:S03]  /*0140*/  LOP3.LUT R5, R5, 0xffffffc0, RZ, 0xc0, !PT ;  /* 0xffffffc005057812 */ /* 0x000fc600078ec0ff */
[----:B----4-:R-:W-:-:S04]  /*0150*/  IMAD.WIDE R12, R51, 0x8, R20 ;  /* 0x00000008330c7825 */ /* 0x010fc800078e0214 */
[----:B------:R-:W-:Y:S02]  /*0160*/  IMAD.IADD R52, R52, 0x1, -R5 ;  /* 0x0000000134347824 */ /* 0x000fe400078e0a05 */
[----:B------:R-:W3:Y:S02]  /*0170*/  LDG.E.EL.128 R12, desc[UR4][R12.64] ;  /* 0x000000040c0c7981 */ /* 0x000ee4000c2e1d00 */
[----:B--2---:R-:W-:-:S06]  /*0180*/  IMAD.WIDE R6, R52, 0x8, R36 ;  /* 0x0000000834067825 */ /* 0x004fcc00078e0224 */
[----:B------:R-:W2:Y:S01]  /*0190*/  LDG.E.EL.64 R6, desc[UR4][R6.64] ;  /* 0x0000000406067981 */ /* 0x000ea2000c2e1b00 */
[----:B-1----:R-:W-:-:S06]  /*01a0*/  IMAD.WIDE R16, R51, 0x8, R2 ;  /* 0x0000000833107825 */ /* 0x002fcc00078e0202 */
[----:B------:R-:W4:Y:S01]  /*01b0*/  LDG.E.EL.128 R16, desc[UR4][R16.64] ;  /* 0x0000000410107981 */ /* 0x000f22000c2e1d00 */
[----:B-----5:R-:W-:-:S06]  /*01c0*/  IMAD.WIDE R10, R52, 0x8, R38 ;  /* 0x00000008340a7825 */ /* 0x020fcc00078e0226 */
[----:B------:R-:W5:Y:S01]  /*01d0*/  LDG.E.EL.64 R10, desc[UR4][R10.64] ;  /* 0x000000040a0a7981 */ /* 0x000f62000c2e1b00 */
[----:B------:R-:W-:Y:S01]  /*01e0*/  SHF.R.S32.HI R49, RZ, 0x15, R9 ;  /* 0x00000015ff317819 */ /* 0x000fe20000011409 */
[----:B------:R-:W-:-:S03]  /*01f0*/  VIADD R0, R4, 0x2 ;  /* 0x0000000204007836 */ /* 0x000fc60000000000 */
[----:B------:R-:W-:-:S04]  /*0200*/  SGXT R49, R49, 0x1 ;  /* 0x000000013131781a */ /* 0x000fc80000000200 */
[----:B------:R-:W-:-:S04]  /*0210*/  LEA.HI R5, R49, R0, RZ, 0x6 ;  /* 0x0000000031057211 */ /* 0x000fc800078f30ff */
[----:B------:R-:W-:-:S05]  /*0220*/  LOP3.LUT R5, R5, 0xffffffc0, RZ, 0xc0, !PT ;  /* 0xffffffc005057812 */ /* 0x000fca00078ec0ff */
[----:B------:R-:W-:-:S04]  /*0230*/  IMAD.IADD R5, R0, 0x1, -R5 ;  /* 0x0000000100057824 */ /* 0x000fc800078e0a05 */
[----:B------:R-:W-:-:S06]  /*0240*/  IMAD.WIDE R20, R5, 0x8, R20 ;  /* 0x0000000805147825 */ /* 0x000fcc00078e0214 */
[----:B------:R-:W5:Y:S01]  /*0250*/  LDG.E.EL.128 R20, desc[UR4][R20.64] ;  /* 0x0000000414147981 */ /* 0x000f62000c2e1d00 */
[----:B------:R-:W-:Y:S01]  /*0260*/  IMAD.WIDE R24, R5, 0x8, R2 ;  /* 0x0000000805187825 */ /* 0x000fe200078e0202 */
[----:B------:R-:W-:-:S05]  /*0270*/  LEA.HI R0, R49, R4, RZ, 0xc ;  /* 0x0000000431007211 */ /* 0x000fca00078f60ff */
[----:B------:R-:W5:Y:S01]  /*0280*/  LDG.E.EL.128 R24, desc[UR4][R24.64] ;  /* 0x0000000418187981 */ /* 0x000f62000c2e1d00 */
[----:B------:R-:W-:Y:S02]  /*0290*/  SHF.R.S32.HI R0, RZ, 0xc, R0 ;  /* 0x0000000cff007819 */ /* 0x000fe40000011400 */
[----:B------:R-:W-:Y:S02]  /*02a0*/  LEA.HI R5, R49, R4, RZ, 0x15 ;  /* 0x0000000431057211 */ /* 0x000fe400078fa8ff */
[----:B------:R-:W-:Y:S02]  /*02b0*/  LEA.HI R2, R0, R0, RZ, 0x9 ;  /* 0x0000000000027211 */ /* 0x000fe400078f48ff */
[----:B------:R-:W-:Y:S02]  /*02c0*/  SHF.R.S32.HI R5, RZ, 0x15, R5 ;  /* 0x00000015ff057819 */ /* 0x000fe40000011405 */
[----:B------:R-:W-:-:S03]  /*02d0*/  LOP3.LUT R3, R2, 0xfffffe00, RZ, 0xc0, !PT ;  /* 0xfffffe0002037812 */ /* 0x000fc600078ec0ff */
[----:B------:R-:W-:Y:S02]  /*02e0*/  IMAD.SHL.U32 R34, R5, 0x20000, RZ ;  /* 0x0002000005227824 */ /* 0x000fe400078e00ff */
[----:B------:R-:W-:-:S03]  /*02f0*/  IMAD.IADD R3, R0, 0x1, -R3 ;  /* 0x0000000100037824 */ /* 0x000fc600078e0a03 */
[----:B------:R-:W-:Y:S02]  /*0300*/  SHF.R.S32.HI R45, RZ, 0x1f, R34 ;  /* 0x0000001fff2d7819 */ /* 0x000fe40000011422 */
[----:B------:R-:W-:Y:S01]  /*0310*/  SHF.R.S32.HI R8, RZ, 0x1f, R3 ;  /* 0x0000001fff087819 */ /* 0x000fe20000011403 */
[----:B0-----:R-:W-:-:S04]  /*0320*/  IMAD.WIDE R32, R3, 0x4, R46 ;  /* 0x0000000403207825 */ /* 0x001fc800078e022e */
[----:B------:R-:W-:Y:S01]  /*0330*/  VIADD R54, R4, 0x200 ;  /* 0x0000020004367836 */ /* 0x000fe20000000000 */
[----:B---3--:R-:W-:Y:S02]  /*0340*/  SHF.R.U32.HI R29, RZ, 0x1b, R15 ;  /* 0x0000001bff1d7819 */ /* 0x008fe4000001160f */
[----:B--2---:R-:W-:Y:S02]  /*0350*/  SHF.R.U32.HI R9, RZ, 0x1b, R7 ;  /* 0x0000001bff097819 */ /* 0x004fe40000011607 */
[----:B------:R-:W-:Y:S02]  /*0360*/  LOP3.LUT R29, R29, 0x10, RZ, 0xc0, !PT ;  /* 0x000000101d1d7812 */ /* 0x000fe400078ec0ff */
[----:B------:R-:W-:Y:S02]  /*0370*/  LOP3.LUT R9, R9, 0x10, RZ, 0xc0, !PT ;  /* 0x0000001009097812 */ /* 0x000fe400078ec0ff */
[----:B------:R-:W-:Y:S02]  /*0380*/  IADD3 R2, P0, R14, R29, RZ ;  /* 0x0000001d0e027210 */ /* 0x000fe40007f1e0ff */
[----:B------:R-:W-:-:S02]  /*0390*/  IADD3 R28, P1, R6, R9, RZ ;  /* 0x00000009061c7210 */ /* 0x000fc40007f3e0ff */
[----:B----4-:R-:W-:Y:S01]  /*03a0*/  SHF.R.U32.HI R9, RZ, 0x1b, R19 ;  /* 0x0000001bff097819 */ /* 0x010fe20000011613 */
[----:B------:R-:W-:-:S03]  /*03b0*/  IMAD.X R6, RZ, RZ, R15, P0 ;  /* 0x000000ffff067224 */ /* 0x000fc600000e060f */
[----:B------:R-:W-:Y:S01]  /*03c0*/  LOP3.LUT R9, R9, 0x10, RZ, 0xc0, !PT ;  /* 0x0000001009097812 */ /* 0x000fe200078ec0ff */
[----:B------:R-:W-:Y:S01]  /*03d0*/  IMAD.X R7, RZ, RZ, R7, P1 ;  /* 0x000000ffff077224 */ /* 0x000fe200008e0607 */
[----:B------:R-:W-:Y:S02]  /*03e0*/  LEA R41, P0, R2, R3, 0x9 ;  /* 0x0000000302297211 */ /* 0x000fe400078048ff */
[----:B------:R-:W-:Y:S02]  /*03f0*/  LEA R5, P1, R28, R34, 0xd ;  /* 0x000000221c057211 */ /* 0x000fe400078268ff */
[----:B------:R-:W-:Y:S02]  /*0400*/  IADD3 R9, P2, R18, R9, RZ ;  /* 0x0000000912097210 */ /* 0x000fe40007f5e0ff */
[----:B------:R-:W-:Y:S02]  /*0410*/  LEA.HI.X R40, R2, R8, R6, 0x9, P0 ;  /* 0x0000000802287211 */ /* 0x000fe400000f4c06 */
[----:B------:R-:W-:Y:S01]  /*0420*/  LEA.HI.X R7, R28, R45, R7, 0xd, P1 ;  /* 0x0000002d1c077211 */ /* 0x000fe200008f6c07 */
[----:B------:R-:W-:Y:S01]  /*0430*/  IMAD.X R19, RZ, RZ, R19, P2 ;  /* 0x000000ffff137224 */ /* 0x000fe200010e0613 */
[----:B------:R-:W-:Y:S01]  /*0440*/  IADD3 R48, P0, R5, R41, RZ ;  /* 0x0000002905307210 */ /* 0x000fe20007f1e0ff */
[----:B------:R-:W0:Y:S01]  /*0450*/  LDC.64 R28, c[0x0][0x248] ;  /* 0x00009200ff1c7b82 */ /* 0x000e220000000a00 */
[----:B------:R-:W-:-:S03]  /*0460*/  LEA R18, P1, R9, R3, 0x9 ;  /* 0x0000000309127211 */ /* 0x000fc600078248ff */
[----:B------:R-:W-:Y:S01]  /*0470*/  IMAD.X R15, R7, 0x1, R40, P0 ;  /* 0x00000001070f7824 */ /* 0x000fe200000e0628 */
[----:B------:R-:W-:Y:S02]  /*0480*/  LEA.HI.X R14, R9, R8, R19, 0x9, P1 ;  /* 0x00000008090e7211 */ /* 0x000fe400008f4c13 */
[----:B------:R-:W-:Y:S02]  /*0490*/  IADD3 R50, P0, R18, R5, RZ ;  /* 0x0000000512327210 */ /* 0x000fe40007f1e0ff */
[C---:B------:R-:W-:Y:S01]  /*04a0*/  SHF.L.U64.HI R0, R48.reuse, 0x2, R15 ;  /* 0x0000000230007819 */ /* 0x040fe2000001020f */
[----:B------:R-:W-:Y:S02]  /*04b0*/  IMAD.SHL.U32 R48, R48, 0x4, RZ ;  /* 0x0000000430307824 */ /* 0x000fe400078e00ff */
[----:B------:R-:W-:Y:S02]  /*04c0*/  IMAD.X R15, R14, 0x1, R7, P0 ;  /* 0x000000010e0f7824 */ /* 0x000fe400000e0607 */
[----:B------:R-:W-:Y:S01]  /*04d0*/  IMAD.SHL.U32 R35, R50, 0x4, RZ ;  /* 0x0000000432237824 */ /* 0x000fe200078e00ff */
[----:B------:R-:W-:-:S02]  /*04e0*/  IADD3 R42, P0, R48, UR6, RZ ;  /* 0x00000006302a7c10 */ /* 0x000fc4000ff1e0ff */
[----:B------:R-:W-:Y:S02]  /*04f0*/  SHF.L.U64.HI R50, R50, 0x2, R15 ;  /* 0x0000000232327819 */ /* 0x000fe4000001020f */
[----:B------:R-:W-:Y:S01]  /*0500*/  IADD3 R30, P1, R35, UR6, RZ ;  /* 0x00000006231e7c10 */ /* 0x000fe2000ff3e0ff */
[----:B------:R-:W2:Y:S01]  /*0510*/  LDG.E.EL R15, desc[UR4][R32.64] ;  /* 0x00000004200f7981 */ /* 0x000ea2000c2e1900 */
[----:B------:R-:W-:Y:S02]  /*0520*/  IADD3.X R43, R0, UR7, RZ, P0, !PT ;  /* 0x00000007002b7c10 */ /* 0x000fe400087fe4ff */
[----:B------:R-:W-:-:S03]  /*0530*/  IADD3.X R31, R50, UR7, RZ, P1, !PT ;  /* 0x00000007321f7c10 */ /* 0x000fc60008ffe4ff */
[----:B------:R1:W2:Y:S04]  /*0540*/  LDG.E.EL R44, desc[UR4][R42.64] ;  /* 0x000000042a2c7981 */ /* 0x0002a8000c2e1900 */
[----:B------:R-:W3:Y:S01]  /*0550*/  LDG.E.EL R57, desc[UR4][R30.64] ;  /* 0x000000041e397981 */ /* 0x000ee2000c2e1900 */
[----:B-----5:R-:W-:Y:S02]  /*0560*/  SHF.R.U32.HI R55, RZ, 0x1b, R11 ;  /* 0x0000001bff377819 */ /* 0x020fe4000001160b */
[----:B------:R-:W-:Y:S02]  /*0570*/  LEA.HI R53, R49, R54, RZ, 0xc ;  /* 0x0000003631357211 */ /* 0x000fe400078f60ff */
[----:B------:R-:W-:Y:S01]  /*0580*/  LOP3.LUT R55, R55, 0x10, RZ, 0xc0, !PT ;  /* 0x0000001037377812 */ /* 0x000fe200078ec0ff */
[----:B-1----:R-:W1:Y:S01]  /*0590*/  LDC.64 R42, c[0x0][0x258] ;  /* 0x00009600ff2a7b82 */ /* 0x002e620000000a00 */
[----:B------:R-:W-:Y:S01]  /*05a0*/  SHF.R.S32.HI R32, RZ, 0xc, R53 ;  /* 0x0000000cff207819 */ /* 0x000fe20000011435 */
[----:B0-----:R-:W-:Y:S01]  /*05b0*/  IMAD.WIDE R28, R51, 0x4, R28 ;  /* 0x00000004331c7825 */ /* 0x001fe200078e021c */
[----:B------:R-:W-:-:S02]  /*05c0*/  IADD3 R53, P0, R10, R55, RZ ;  /* 0x000000370a357210 */ /* 0x000fc40007f1e0ff */
[CC--:B------:R-:W-:Y:S02]  /*05d0*/  LEA.HI R51, R49.reuse, R54.reuse, RZ, 0x6 ;  /* 0x0000003631337211 */ /* 0x0c0fe400078f30ff */
[----:B------:R-:W-:Y:S01]  /*05e0*/  LEA.HI R33, R49, R54, RZ, 0x15 ;  /* 0x0000003631217211 */ /* 0x000fe200078fa8ff */
[----:B------:R-:W4:Y:S01]  /*05f0*/  LDG.E.EL.128 R28, desc[UR4][R28.64] ;  /* 0x000000041c1c7981 */ /* 0x000f22000c2e1d00 */
[----:B------:R-:W-:Y:S01]  /*0600*/  LEA.HI R49, R32, R32, RZ, 0x9 ;  /* 0x0000002020317211 */ /* 0x000fe200078f48ff */
[----:B------:R-:W-:Y:S01]  /*0610*/  IMAD.X R54, RZ, RZ, R11, P0 ;  /* 0x000000ffff367224 */ /* 0x000fe200000e060b */
[----:B------:R-:W-:Y:S02]  /*0620*/  SHF.R.S32.HI R51, RZ, 0x6, R51 ;  /* 0x00000006ff337819 */ /* 0x000fe40000011433 */
[----:B------:R-:W-:Y:S02]  /*0630*/  LOP3.LUT R11, R49, 0xfffffe00, RZ, 0xc0, !PT ;  /* 0xfffffe00310b7812 */ /* 0x000fe400078ec0ff */
[----:B------:R-:W-:-:S02]  /*0640*/  LEA R34, P0, R53, R34, 0xd ;  /* 0x0000002235227211 */ /* 0x000fc400078068ff */
[----:B------:R-:W-:Y:S01]  /*0650*/  LEA.HI R10, R51, R51, RZ, 0x6 ;  /* 0x00000033330a7211 */ /* 0x000fe200078f30ff */
[----:B------:R-:W-:Y:S01]  /*0660*/  IMAD.IADD R32, R32, 0x1, -R11 ;  /* 0x0000000120207824 */ /* 0x000fe200078e0a0b */
[----:B------:R-:W-:Y:S02]  /*0670*/  LEA.HI.X R11, R53, R45, R54, 0xd, P0 ;  /* 0x0000002d350b7211 */ /* 0x000fe400000f6c36 */
[----:B------:R-:W-:Y:S02]  /*0680*/  IADD3 R41, P0, R34, R41, RZ ;  /* 0x0000002922297210 */ /* 0x000fe40007f1e0ff */
[----:B------:R-:W-:-:S03]  /*0690*/  LOP3.LUT R10, R10, 0xffffffc0, RZ, 0xc0, !PT ;  /* 0xffffffc00a0a7812 */ /* 0x000fc600078ec0ff */
[----:B------:R-:W-:Y:S02]  /*06a0*/  IMAD.X R40, R11, 0x1, R40, P0 ;  /* 0x000000010b287824 */ /* 0x000fe400000e0628 */
[----:B------:R-:W-:Y:S02]  /*06b0*/  IMAD.IADD R49, R51, 0x1, -R10 ;  /* 0x0000000133317824 */ /* 0x000fe400078e0a0a */
[C---:B------:R-:W-:Y:S01]  /*06c0*/  IMAD.SHL.U32 R45, R41.reuse, 0x4, RZ ;  /* 0x00000004292d7824 */ /* 0x040fe200078e00ff */
[----:B------:R-:W-:Y:S01]  /*06d0*/  IADD3 R48, P1, R48, UR8, RZ ;  /* 0x0000000830307c10 */ /* 0x000fe2000ff3e0ff */
[----:B-1----:R-:W-:Y:S01]  /*06e0*/  IMAD.WIDE R52, R52, 0x4, R42 ;  /* 0x0000000434347825 */ /* 0x002fe200078e022a */
[----:B------:R-:W-:Y:S02]  /*06f0*/  SHF.L.U64.HI R51, R41, 0x2, R40 ;  /* 0x0000000229337819 */ /* 0x000fe40000010228 */
[----:B------:R-:W-:Y:S01]  /*0700*/  IADD3 R40, P0, R45, UR6, RZ ;  /* 0x000000062d287c10 */ /* 0x000fe2000ff1e0ff */
[C---:B------:R-:W-:Y:S01]  /*0710*/  IMAD.WIDE R42, R49.reuse, 0x4, R42 ;  /* 0x00000004312a7825 */ /* 0x040fe200078e022a */
[----:B------:R-:W-:Y:S01]  /*0720*/  SHF.R.U32.HI R55, RZ, 0x1b, R21 ;  /* 0x0000001bff377819 */ /* 0x000fe20000011615 */
[----:B------:R0:W5:Y:S02]  /*0730*/  LDG.E.EL R10, desc[UR4][R52.64] ;  /* 0x00000004340a7981 */ /* 0x000164000c2e1900 */
[----:B------:R-:W-:Y:S01]  /*0740*/  IMAD.WIDE R36, R49, 0x8, R36 ;  /* 0x0000000831247825 */ /* 0x000fe200078e0224 */
[----:B------:R-:W-:-:S03]  /*0750*/  IADD3.X R41, R51, UR7, RZ, P0, !PT ;  /* 0x0000000733297c10 */ /* 0x000fc600087fe4ff */
[----:B------:R-:W-:Y:S01]  /*0760*/  IMAD.WIDE R38, R49, 0x8, R38 ;  /* 0x0000000831267825 */ /* 0x000fe200078e0226 */
[----:B------:R-:W-:Y:S01]  /*0770*/  IADD3.X R49, R0, UR9, RZ, P1, !PT ;  /* 0x0000000900317c10 */ /* 0x000fe20008ffe4ff */
[----:B------:R-:W5:Y:S01]  /*0780*/  LDG.E.EL.64 R36, desc[UR4][R36.64] ;  /* 0x0000000424247981 */ /* 0x000f62000c2e1b00 */
[----:B------:R-:W-:-:S03]  /*0790*/  IADD3 R18, P0, R34, R18, RZ ;  /* 0x0000001222127210 */ /* 0x000fc60007f1e0ff */
[----:B------:R1:W5:Y:S01]  /*07a0*/  LDG.E.EL R0, desc[UR4][R42.64] ;  /* 0x000000042a007981 */ /* 0x000362000c2e1900 */
[----:B------:R-:W-:Y:S02]  /*07b0*/  LOP3.LUT R55, R55, 0x10, RZ, 0xc0, !PT ;  /* 0x0000001037377812 */ /* 0x000fe400078ec0ff */
[----:B0-----:R-:W-:Y:S01]  /*07c0*/  IADD3 R52, P2, R35, UR8, RZ ;  /* 0x0000000823347c10 */ /* 0x001fe2000ff5e0ff */
[----:B------:R-:W5:Y:S01]  /*07d0*/  LDG.E.EL R49, desc[UR4][R48.64] ;  /* 0x0000000430317981 */ /* 0x000f62000c2e1900 */
[----:B------:R-:W-:-:S03]  /*07e0*/  IMAD.WIDE R46, R32, 0x4, R46 ;  /* 0x00000004202e7825 */ /* 0x000fc600078e022e */
[----:B------:R-:W5:Y:S01]  /*07f0*/  LDG.E.EL R41, desc[UR4][R40.64] ;  /* 0x0000000428297981 */ /* 0x000f62000c2e1900 */
[----:B-1----:R-:W-:-:S03]  /*0800*/  IADD3 R42, P1, R45, UR8, RZ ;  /* 0x000000082d2a7c10 */ /* 0x002fc6000ff3e0ff */
[----:B------:R-:W5:Y:S01]  /*0810*/  LDG.E.EL.64 R38, desc[UR4][R38.64] ;  /* 0x0000000426267981 */ /* 0x000f62000c2e1b00 */
[----:B------:R-:W-:Y:S01]  /*0820*/  IADD3.X R43, R51, UR9, RZ, P1, !PT ;  /* 0x00000009332b7c10 */ /* 0x000fe20008ffe4ff */
[----:B------:R-:W-:Y:S01]  /*0830*/  IMAD.X R51, R11, 0x1, R14, P0 ;  /* 0x000000010b337824 */ /* 0x000fe200000e060e */
[----:B------:R-:W-:Y:S01]  /*0840*/  IADD3 R14, P0, R20, R55, RZ ;  /* 0x00000037140e7210 */ /* 0x000fe20007f1e0ff */
[----:B------:R-:W-:Y:S01]  /*0850*/  IMAD.SHL.U32 R58, R18, 0x4, RZ ;  /* 0x00000004123a7824 */ /* 0x000fe200078e00ff */
[----:B------:R-:W-:Y:S01]  /*0860*/  IADD3.X R53, R50, UR9, RZ, P2, !PT ;  /* 0x0000000932357c10 */ /* 0x000fe200097fe4ff */
[----:B------:R0:W5:Y:S02]  /*0870*/  LDG.E.EL R45, desc[UR4][R42.64] ;  /* 0x000000042a2d7981 */ /* 0x000164000c2e1900 */
[----:B------:R-:W-:Y:S01]  /*0880*/  IMAD.X R35, RZ, RZ, R21, P0 ;  /* 0x000000ffff237224 */ /* 0x000fe200000e0615 */
[----:B------:R-:W-:Y:S01]  /*0890*/  LEA R54, P0, R14, R3, 0x9 ;  /* 0x000000030e367211 */ /* 0x000fe200078048ff */
[----:B------:R-:W5:Y:S01]  /*08a0*/  LDG.E.EL R40, desc[UR4][R46.64] ;  /* 0x000000042e287981 */ /* 0x000f62000c2e1900 */
[----:B------:R-:W-:-:S02]  /*08b0*/  SHF.L.U64.HI R18, R18, 0x2, R51 ;  /* 0x0000000212127819 */ /* 0x000fc40000010233 */
[----:B------:R-:W-:Y:S01]  /*08c0*/  LEA.HI.X R51, R14, R8, R35, 0x9, P0 ;  /* 0x000000080e337211 */ /* 0x000fe200000f4c23 */
[----:B------:R1:W5:Y:S01]  /*08d0*/  LDG.E.EL R53, desc[UR4][R52.64] ;  /* 0x0000000434357981 */ /* 0x000362000c2e1900 */
[----:B0-----:R-:W0:Y:S01]  /*08e0*/  LDC.64 R42, c[0x0][0x268] ;  /* 0x00009a00ff2a7b82 */ /* 0x001e220000000a00 */
[----:B------:R-:W-:Y:S02]  /*08f0*/  IADD3 R20, P1, R58, UR6, RZ ;  /* 0x000000063a147c10 */ /* 0x000fe4000ff3e0ff */
[----:B------:R-:W-:Y:S02]  /*0900*/  IADD3 R50, P0, R5, R54, RZ ;  /* 0x0000003605327210 */ /* 0x000fe40007f1e0ff */
[----:B------:R-:W-:-:S03]  /*0910*/  IADD3.X R21, R18, UR7, RZ, P1, !PT ;  /* 0x0000000712157c10 */ /* 0x000fc60008ffe4ff */
[----:B------:R-:W-:Y:S02]  /*0920*/  IMAD.X R55, R7, 0x1, R51, P0 ;  /* 0x0000000107377824 */ /* 0x000fe400000e0633 */
[C---:B-1----:R-:W-:Y:S01]  /*0930*/  IMAD.SHL.U32 R52, R50.reuse, 0x4, RZ ;  /* 0x0000000432347824 */ /* 0x042fe200078e00ff */
[----:B------:R1:W5:Y:S02]  /*0940*/  LDG.E.EL R48, desc[UR4][R20.64] ;  /* 0x0000000414307981 */ /* 0x000364000c2e1900 */
[----:B------:R-:W-:Y:S02]  /*0950*/  SHF.L.U64.HI R50, R50, 0x2, R55 ;  /* 0x0000000232327819 */ /* 0x000fe40000010237 */
[----:B------:R-:W-:Y:S02]  /*0960*/  IADD3 R58, P1, R58, UR8, RZ ;  /* 0x000000083a3a7c10 */ /* 0x000fe4000ff3e0ff */
[----:B-1----:R-:W-:-:S04]  /*0970*/  IADD3 R20, P0, R52, UR6, RZ ;  /* 0x0000000634147c10 */ /* 0x002fc8000ff1e0ff */
[----:B------:R-:W-:Y:S02]  /*0980*/  IADD3.X R21, R50, UR7, RZ, P0, !PT ;  /* 0x0000000732157c10 */ /* 0x000fe400087fe4ff */
[----:B------:R-:W-:Y:S02]  /*0990*/  IADD3.X R59, R18, UR9, RZ, P1, !PT ;  /* 0x00000009123b7c10 */ /* 0x000fe40008ffe4ff */
[----:B------:R-:W-:Y:S01]  /*09a0*/  SHF.R.U32.HI R55, RZ, 0x1b, R25 ;  /* 0x0000001bff377819 */ /* 0x000fe20000011619 */
[----:B------:R0:W5:Y:S03]  /*09b0*/  LDG.E.EL R18, desc[UR4][R20.64] ;  /* 0x0000000414127981 */ /* 0x000166000c2e1900 */
[----:B------:R-:W-:Y:S01]  /*09c0*/  LOP3.LUT R55, R55, 0x10, RZ, 0xc0, !PT ;  /* 0x0000001037377812 */ /* 0x000fe200078ec0ff */
[----:B------:R-:W5:Y:S01]  /*09d0*/  LDG.E.EL R56, desc[UR4][R58.64] ;  /* 0x000000043a387981 */ /* 0x000f62000c2e1900 */
[----:B0-----:R-:W-:Y:S01]  /*09e0*/  IMAD.WIDE R20, R3, 0x4, R42 ;  /* 0x0000000403147825 */ /* 0x001fe200078e022a */
[----:B------:R-:W-:-:S05]  /*09f0*/  IADD3 R46, P1, R52, UR8, RZ ;  /* 0x00000008342e7c10 */ /* 0x000fca000ff3e0ff */
[----:B------:R0:W5:Y:S01]  /*0a00*/  LDG.E.EL R20, desc[UR4][R20.64] ;  /* 0x0000000414147981 */ /* 0x000162000c2e1900 */
[----:B------:R-:W-:-:S05]  /*0a10*/  IADD3.X R47, R50, UR9, RZ, P1, !PT ;  /* 0x00000009322f7c10 */ /* 0x000fca0008ffe4ff */
[----:B------:R1:W5:Y:S01]  /*0a20*/  LDG.E.EL R52, desc[UR4][R46.64] ;  /* 0x000000042e347981 */ /* 0x000362000c2e1900 */
[----:B0-----:R-:W-:-:S05]  /*0a30*/  IADD3 R21, P0, R24, R55, RZ ;  /* 0x0000003718157210 */ /* 0x001fca0007f1e0ff */
[----:B------:R-:W-:Y:S01]  /*0a40*/  IMAD.X R24, RZ, RZ, R25, P0 ;  /* 0x000000ffff187224 */ /* 0x000fe200000e0619 */
[----:B------:R-:W-:-:S04]  /*0a50*/  LEA R50, P0, R21, R3, 0x9 ;  /* 0x0000000315327211 */ /* 0x000fc800078048ff */
[----:B------:R-:W-:Y:S02]  /*0a60*/  LEA.HI.X R25, R21, R8, R24, 0x9, P0 ;  /* 0x0000000815197211 */ /* 0x000fe400000f4c18 */
[----:B------:R-:W-:-:S05]  /*0a70*/  IADD3 R58, P0, R50, R5, RZ ;  /* 0x00000005323a7210 */ /* 0x000fca0007f1e0ff */
[----:B------:R-:W-:Y:S02]  /*0a80*/  IMAD.X R55, R25, 0x1, R7, P0 ;  /* 0x0000000119377824 */ /* 0x000fe400000e0607 */
[----:B------:R-:W-:-:S03]  /*0a90*/  IMAD.SHL.U32 R59, R58, 0x4, RZ ;  /* 0x000000043a3b7824 */ /* 0x000fc600078e00ff */
[----:B------:R-:W-:Y:S02]  /*0aa0*/  SHF.L.U64.HI R58, R58, 0x2, R55 ;  /* 0x000000023a3a7819 */ /* 0x000fe40000010237 */
[----:B-1----:R-:W-:-:S04]  /*0ab0*/  IADD3 R46, P0, R59, UR6, RZ ;  /* 0x000000063b2e7c10 */ /* 0x002fc8000ff1e0ff */
[----:B------:R-:W-:Y:S02]  /*0ac0*/  IADD3.X R47, R58, UR7, RZ, P0, !PT ;  /* 0x000000073a2f7c10 */ /* 0x000fe400087fe4ff */
[----:B------:R-:W-:-:S03]  /*0ad0*/  IADD3 R54, P0, R34, R54, RZ ;  /* 0x0000003622367210 */ /* 0x000fc60007f1e0ff */
[----:B------:R0:W5:Y:S02]  /*0ae0*/  LDG.E.EL R55, desc[UR4][R46.64] ;  /* 0x000000042e377981 */ /* 0x000164000c2e1900 */
[----:B------:R-:W-:Y:S01]  /*0af0*/  IMAD.X R51, R11, 0x1, R51, P0 ;  /* 0x000000010b337824 */ /* 0x000fe200000e0633 */
[----:B0-----:R-:W-:-:S04]  /*0b00*/  IADD3 R46, P1, R59, UR8, RZ ;  /* 0x000000083b2e7c10 */ /* 0x001fc8000ff3e0ff */
[----:B------:R-:W-:Y:S01]  /*0b10*/  IADD3.X R47, R58, UR9, RZ, P1, !PT ;  /* 0x000000093a2f7c10 */ /* 0x000fe20008ffe4ff */
[C---:B------:R-:W-:Y:S01]  /*0b20*/  IMAD.SHL.U32 R58, R54.reuse, 0x4, RZ ;  /* 0x00000004363a7824 */ /* 0x040fe200078e00ff */
[----:B------:R-:W-:-:S03]  /*0b30*/  SHF.L.U64.HI R51, R54, 0x2, R51 ;  /* 0x0000000236337819 */ /* 0x000fc60000010233 */
[----:B------:R0:W5:Y:S02]  /*0b40*/  LDG.E.EL R54, desc[UR4][R46.64] ;  /* 0x000000042e367981 */ /* 0x000164000c2e1900 */
[----:B0-----:R-:W-:-:S04]  /*0b50*/  IADD3 R46, P0, R58, UR6, RZ ;  /* 0x000000063a2e7c10 */ /* 0x001fc8000ff1e0ff */
[----:B------:R-:W-:Y:S02]  /*0b60*/  IADD3.X R47, R51, UR7, RZ, P0, !PT ;  /* 0x00000007332f7c10 */ /* 0x000fe400087fe4ff */
[----:B------:R-:W-:-:S03]  /*0b70*/  IADD3 R59, P0, R34, R50, RZ ;  /* 0x00000032223b7210 */ /* 0x000fc60007f1e0ff */
[----:B------:R0:W5:Y:S02]  /*0b80*/  LDG.E.EL R50, desc[UR4][R46.64] ;  /* 0x000000042e327981 */ /* 0x000164000c2e1900 */
[----:B------:R-:W-:-:S05]  /*0b90*/  IMAD.X R60, R11, 0x1, R25, P0 ;  /* 0x000000010b3c7824 */ /* 0x000fca00000e0619 */
[----:B0-----:R-:W-:Y:S01]  /*0ba0*/  SHF.L.U64.HI R47, R59, 0x2, R60 ;  /* 0x000000023b2f7819 */ /* 0x001fe2000001023c */
[C---:B--2---:R-:W-:Y:S01]  /*0bb0*/  FADD R44, R15.reuse, R44 ;  /* 0x0000002c0f2c7221 */ /* 0x044fe20000000000 */
[----:B---3--:R-:W-:-:S04]  /*0bc0*/  FADD R57, R15, R57 ;  /* 0x000000390f397221 */ /* 0x008fc80000000000 */
[----:B------:R-:W-:Y:S01]  /*0bd0*/  FADD R25, -R44, R57 ;  /* 0x000000392c197221 */ /* 0x000fe20000000100 */
[----:B------:R-:W-:-:S05]  /*0be0*/  IMAD.SHL.U32 R57, R59, 0x4, RZ ;  /* 0x000000043b397824 */ /* 0x000fca00078e00ff */
[----:B------:R-:W-:-:S04]  /*0bf0*/  IADD3 R60, P0, R57, UR6, RZ ;  /* 0x00000006393c7c10 */ /* 0x000fc8000ff1e0ff */
[----:B------:R-:W-:-:S05]  /*0c00*/  IADD3.X R61, R47, UR7, RZ, P0, !PT ;  /* 0x000000072f3d7c10 */ /* 0x000fca00087fe4ff */
[----:B------:R-:W2:Y:S01]  /*0c10*/  LDG.E.EL R46, desc[UR4][R60.64] ;  /* 0x000000043c2e7981 */ /* 0x000ea2000c2e1900 */
[----:B----4-:R-:W-:Y:S01]  /*0c20*/  FFMA R44, R29, R25, R44 ;  /* 0x000000191d2c7223 */ /* 0x010fe2000000002c */
[----:B------:R-:W-:-:S04]  /*0c30*/  SHF.R.U32.HI R25, RZ, 0x1b, R13 ;  /* 0x0000001bff197819 */ /* 0x000fc8000001160d */
[----:B------:R-:W-:-:S04]  /*0c40*/  LOP3.LUT R25, R25, 0x10, RZ, 0xc0, !PT ;  /* 0x0000001019197812 */ /* 0x000fc800078ec0ff */
[----:B------:R-:W-:Y:S01]  /*0c50*/  IADD3 R12, P0, R12, R25, RZ ;  /* 0x000000190c0c7210 */ /* 0x000fe20007f1e0ff */
[----:B------:R-:W-:-:S04]  /*0c60*/  IMAD.WIDE R42, R32, 0x4, R42 ;  /* 0x00000004202a7825 */ /* 0x000fc800078e022a */
[----:B------:R-:W-:Y:S01]  /*0c70*/  IMAD.X R25, RZ, RZ, R13, P0 ;  /* 0x000000ffff197224 */ /* 0x000fe200000e060d */
[----:B------:R-:W-:-:S04]  /*0c80*/  IADD3 R58, P0, R58, UR8, RZ ;  /* 0x000000083a3a7c10 */ /* 0x000fc8000ff1e0ff */
[----:B------:R-:W-:Y:S01]  /*0c90*/  IADD3.X R59, R51, UR9, RZ, P0, !PT ;  /* 0x00000009333b7c10 */ /* 0x000fe200087fe4ff */
[C---:B-----5:R-:W-:Y:S01]  /*0ca0*/  FADD R41, R15.reuse, R41 ;  /* 0x000000290f297221 */ /* 0x060fe20000000000 */
[----:B------:R-:W-:-:S04]  /*0cb0*/  FADD R48, R15, R48 ;  /* 0x000000300f307221 */ /* 0x000fc80000000000 */
[----:B------:R-:W-:-:S04]  /*0cc0*/  FADD R48, -R41, R48 ;  /* 0x0000003029307221 */ /* 0x000fc80000000100 */
[----:B------:R-:W-:Y:S02]  /*0cd0*/  FFMA R48, R29, R48, R41 ;  /* 0x000000301d307223 */ /* 0x000fe40000000029 */
[----:B------:R0:W3:Y:S02]  /*0ce0*/  LDG.E.EL R41, desc[UR4][R42.64] ;  /* 0x000000042a297981 */ /* 0x0000e4000c2e1900 */
[----:B0-----:R-:W-:Y:S01]  /*0cf0*/  IADD3 R42, P1, R57, UR8, RZ ;  /* 0x00000008392a7c10 */ /* 0x001fe2000ff3e0ff */
[C---:B------:R-:W-:Y:S01]  /*0d00*/  FADD R60, R20.reuse, R49 ;  /* 0x00000031143c7221 */ /* 0x040fe20000000000 */
[----:B------:R-:W-:Y:S02]  /*0d10*/  FADD R53, R20, R53 ;  /* 0x0000003514357221 */ /* 0x000fe40000000000 */
[----:B------:R-:W-:Y:S01]  /*0d20*/  IADD3.X R43, R47, UR9, RZ, P1, !PT ;  /* 0x000000092f2b7c10 */ /* 0x000fe20008ffe4ff */
[----:B------:R-:W4:Y:S01]  /*0d30*/  LDG.E.EL R49, desc[UR4][R58.64] ;  /* 0x000000043a317981 */ /* 0x000f22000c2e1900 */
[----:B------:R-:W-:Y:S01]  /*0d40*/  FADD R13, -R60, R53 ;  /* 0x000000353c0d7221 */ /* 0x000fe20000000100 */
[----:B------:R-:W-:-:S02]  /*0d50*/  LEA R53, P0, R12, R3, 0x9 ;  /* 0x000000030c357211 */ /* 0x000fc400078048ff */
[----:B------:R0:W5:Y:S01]  /*0d60*/  LDG.E.EL R47, desc[UR4][R42.64] ;  /* 0x000000042a2f7981 */ /* 0x000162000c2e1900 */
[----:B------:R-:W-:Y:S01]  /*0d70*/  FFMA R13, R29, R13, R60 ;  /* 0x0000000d1d0d7223 */ /* 0x000fe2000000003c */
[----:B------:R-:W-:Y:S02]  /*0d80*/  LEA.HI.X R51, R12, R8, R25, 0x9, P0 ;  /* 0x000000080c337211 */ /* 0x000fe400000f4c19 */
[----:B------:R-:W-:-:S05]  /*0d90*/  IADD3 R60, P0, R53, R5, RZ ;  /* 0x00000005353c7210 */ /* 0x000fca0007f1e0ff */
[----:B------:R-:W-:Y:S02]  /*0da0*/  IMAD.SHL.U32 R57, R60, 0x4, RZ ;  /* 0x000000043c397824 */ /* 0x000fe400078e00ff */
[----:B------:R-:W-:-:S03]  /*0db0*/  IMAD.X R61, R51, 0x1, R7, P0 ;  /* 0x00000001333d7824 */ /* 0x000fc600000e0607 */
[----:B0-----:R-:W-:Y:S02]  /*0dc0*/  IADD3 R42, P0, R57, UR6, RZ ;  /* 0x00000006392a7c10 */ /* 0x001fe4000ff1e0ff */
[----:B------:R-:W-:Y:S02]  /*0dd0*/  IADD3 R58, P1, R57, UR8, RZ ;  /* 0x00000008393a7c10 */ /* 0x000fe4000ff3e0ff */
[----:B------:R-:W-:Y:S02]  /*0de0*/  SHF.L.U64.HI R60, R60, 0x2, R61 ;  /* 0x000000023c3c7819 */ /* 0x000fe4000001023d */
[----:B------:R-:W-:Y:S02]  /*0df0*/  SHF.R.U32.HI R57, RZ, 0x1b, R17 ;  /* 0x0000001bff397819 */ /* 0x000fe40000011611 */
[----:B------:R-:W-:Y:S02]  /*0e00*/  IADD3.X R43, R60, UR7, RZ, P0, !PT ;  /* 0x000000073c2b7c10 */ /* 0x000fe400087fe4ff */
[----:B------:R-:W-:Y:S01]  /*0e10*/  IADD3.X R59, R60, UR9, RZ, P1, !PT ;  /* 0x000000093c3b7c10 */ /* 0x000fe20008ffe4ff */
[C---:B------:R-:W-:Y:S01]  /*0e20*/  FADD R60, R20.reuse, R45 ;  /* 0x0000002d143c7221 */ /* 0x040fe20000000000 */
[----:B------:R-:W-:Y:S01]  /*0e30*/  LOP3.LUT R57, R57, 0x10, RZ, 0xc0, !PT ;  /* 0x0000001039397812 */ /* 0x000fe200078ec0ff */
[----:B------:R-:W-:Y:S01]  /*0e40*/  FADD R45, R20, R56 ;  /* 0x00000038142d7221 */ /* 0x000fe20000000000 */
[----:B------:R-:W3:Y:S02]  /*0e50*/  LDG.E.EL R42, desc[UR4][R42.64] ;  /* 0x000000042a2a7981 */ /* 0x000ee4000c2e1900 */
[----:B------:R-:W-:Y:S01]  /*0e60*/  IADD3 R16, P0, R16, R57, RZ ;  /* 0x0000003910107210 */ /* 0x000fe20007f1e0ff */
[----:B------:R-:W-:-:S04]  /*0e70*/  FADD R56, -R60, R45 ;  /* 0x0000002d3c387221 */ /* 0x000fc80000000100 */
[----:B------:R-:W-:Y:S02]  /*0e80*/  IMAD.X R45, RZ, RZ, R17, P0 ;  /* 0x000000ffff2d7224 */ /* 0x000fe400000e0611 */
[----:B------:R-:W-:Y:S01]  /*0e90*/  FFMA R17, R29, R56, R60 ;  /* 0x000000381d117223 */ /* 0x000fe2000000003c */
[----:B------:R-:W-:Y:S01]  /*0ea0*/  SHF.R.U32.HI R56, RZ, 0x1b, R23 ;  /* 0x0000001bff387819 */ /* 0x000fe20000011617 */
[----:B------:R0:W3:Y:S01]  /*0eb0*/  LDG.E.EL R43, desc[UR4][R58.64] ;  /* 0x000000043a2b7981 */ /* 0x0000e2000c2e1900 */
[----:B------:R-:W-:-:S04]  /*0ec0*/  SHF.R.U32.HI R57, RZ, 0x1b, R27 ;  /* 0x0000001bff397819 */ /* 0x000fc8000001161b */
[----:B------:R-:W-:Y:S02]  /*0ed0*/  LOP3.LUT R57, R57, 0x10, RZ, 0xc0, !PT ;  /* 0x0000001039397812 */ /* 0x000fe400078ec0ff */
[----:B0-----:R-:W-:-:S04]  /*0ee0*/  LOP3.LUT R59, R56, 0x10, RZ, 0xc0, !PT ;  /* 0x00000010383b7812 */ /* 0x001fc800078ec0ff */
[----:B------:R-:W-:Y:S01]  /*0ef0*/  IADD3 R22, P0, R22, R59, RZ ;  /* 0x0000003b16167210 */ /* 0x000fe20007f1e0ff */
[C---:B------:R-:W-:Y:S01]  /*0f00*/  FADD R59, R15.reuse, R18 ;  /* 0x000000120f3b7221 */ /* 0x040fe20000000000 */
[----:B------:R-:W-:Y:S01]  /*0f10*/  FADD R18, R15, R55 ;  /* 0x000000370f127221 */ /* 0x000fe20000000000 */
[----:B------:R-:W-:Y:S01]  /*0f20*/  IADD3 R26, P1, R26, R57, RZ ;  /* 0x000000391a1a7210 */ /* 0x000fe20007f3e0ff */
[C---:B------:R-:W-:Y:S01]  /*0f30*/  FADD R57, R20.reuse, R52 ;  /* 0x0000003414397221 */ /* 0x040fe20000000000 */
[----:B------:R-:W-:Y:S01]  /*0f40*/  FADD R54, R20, R54 ;  /* 0x0000003614367221 */ /* 0x000fe20000000000 */
[----:B------:R-:W-:Y:S01]  /*0f50*/  FADD R18, -R59, R18 ;  /* 0x000000123b127221 */ /* 0x000fe20000000100 */
[----:B------:R-:W-:Y:S01]  /*0f60*/  IMAD.X R23, RZ, RZ, R23, P0 ;  /* 0x000000ffff177224 */ /* 0x000fe200000e0617 */
[----:B------:R-:W-:Y:S01]  /*0f70*/  LEA R55, P0, R16, R3, 0x9 ;  /* 0x0000000310377211 */ /* 0x000fe200078048ff */
[----:B------:R-:W-:Y:S01]  /*0f80*/  FADD R54, -R57, R54 ;  /* 0x0000003639367221 */ /* 0x000fe20000000100 */
[----:B------:R-:W-:Y:S01]  /*0f90*/  FFMA R52, R30, R18, R59 ;  /* 0x000000121e347223 */ /* 0x000fe2000000003b */
[C---:B------:R-:W-:Y:S01]  /*0fa0*/  FADD R61, R15.reuse, R50 ;  /* 0x000000320f3d7221 */ /* 0x040fe20000000000 */
[----:B--2---:R-:W-:-:S04]  /*0fb0*/  FADD R46, R15, R46 ;  /* 0x0000002e0f2e7221 */ /* 0x004fc80000000000 */
[----:B------:R-:W-:Y:S01]  /*0fc0*/  FADD R18, -R61, R46 ;  /* 0x0000002e3d127221 */ /* 0x000fe20000000100 */
[----:B------:R-:W-:Y:S01]  /*0fd0*/  FFMA R46, R30, R54, R57 ;  /* 0x000000361e2e7223 */ /* 0x000fe20000000039 */
[----:B------:R-:W-:Y:S02]  /*0fe0*/  LEA.HI.X R54, R16, R8, R45, 0x9, P0 ;  /* 0x0000000810367211 */ /* 0x000fe400000f4c2d */
[----:B------:R-:W-:-:S05]  /*0ff0*/  IADD3 R56, P0, R55, R5, RZ ;  /* 0x0000000537387210 */ /* 0x000fca0007f1e0ff */
[----:B------:R-:W-:Y:S02]  /*1000*/  IMAD.X R57, R54, 0x1, R7, P0 ;  /* 0x0000000136397824 */ /* 0x000fe400000e0607 */
[----:B------:R-:W-:-:S03]  /*1010*/  IMAD.SHL.U32 R58, R56, 0x4, RZ ;  /* 0x00000004383a7824 */ /* 0x000fc600078e00ff */
[----:B------:R-:W-:Y:S02]  /*1020*/  SHF.L.U64.HI R56, R56, 0x2, R57 ;  /* 0x0000000238387819 */ /* 0x000fe40000010239 */
[----:B------:R-:W-:Y:S01]  /*1030*/  IADD3 R60, P0, R58, UR6, RZ ;  /* 0x000000063a3c7c10 */ /* 0x000fe2000ff1e0ff */
[----:B------:R-:W-:-:S03]  /*1040*/  FFMA R18, R30, R18, R61 ;  /* 0x000000121e127223 */ /* 0x000fc6000000003d */
[----:B------:R-:W-:-:S05]  /*1050*/  IADD3.X R61, R56, UR7, RZ, P0, !PT ;  /* 0x00000007383d7c10 */ /* 0x000fca00087fe4ff */
[----:B------:R0:W2:Y:S01]  /*1060*/  LDG.E.EL R50, desc[UR4][R60.64] ;  /* 0x000000043c327981 */ /* 0x0000a2000c2e1900 */
[----:B------:R-:W-:-:S04]  /*1070*/  IADD3 R58, P0, R58, UR8, RZ ;  /* 0x000000083a3a7c10 */ /* 0x000fc8000ff1e0ff */
[----:B------:R-:W-:-:S05]  /*1080*/  IADD3.X R59, R56, UR9, RZ, P0, !PT ;  /* 0x00000009383b7c10 */ /* 0x000fca00087fe4ff */
[----:B------:R-:W2:Y:S01]  /*1090*/  LDG.E.EL R58, desc[UR4][R58.64] ;  /* 0x000000043a3a7981 */ /* 0x000ea2000c2e1900 */
[----:B------:R-:W-:-:S05]  /*10a0*/  IADD3 R53, P0, R34, R53, RZ ;  /* 0x0000003522357210 */ /* 0x000fca0007f1e0ff */
[----:B------:R-:W-:Y:S02]  /*10b0*/  IMAD.X R51, R11, 0x1, R51, P0 ;  /* 0x000000010b337824 */ /* 0x000fe400000e0633 */
[----:B------:R-:W-:-:S03]  /*10c0*/  IMAD.SHL.U32 R56, R53, 0x4, RZ ;  /* 0x0000000435387824 */ /* 0x000fc600078e00ff */
[----:B------:R-:W-:Y:S02]  /*10d0*/  SHF.L.U64.HI R51, R53, 0x2, R51 ;  /* 0x0000000235337819 */ /* 0x000fe40000010233 */
[----:B0-----:R-:W-:-:S04]  /*10e0*/  IADD3 R60, P0, R56, UR6, RZ ;  /* 0x00000006383c7c10 */ /* 0x001fc8000ff1e0ff */
[----:B------:R-:W-:Y:S02]  /*10f0*/  IADD3.X R61, R51, UR7, RZ, P0, !PT ;  /* 0x00000007333d7c10 */ /* 0x000fe400087fe4ff */
[----:B------:R-:W-:-:S03]  /*1100*/  IADD3 R56, P0, R56, UR8, RZ ;  /* 0x0000000838387c10 */ /* 0x000fc6000ff1e0ff */
[----:B------:R-:W2:Y:S01]  /*1110*/  LDG.E.EL R60, desc[UR4][R60.64] ;  /* 0x000000043c3c7981 */ /* 0x000ea2000c2e1900 */
[----:B------:R-:W-:Y:S02]  /*1120*/  IADD3.X R57, R51, UR9, RZ, P0, !PT ;  /* 0x0000000933397c10 */ /* 0x000fe400087fe4ff */
[----:B------:R-:W-:Y:S01]  /*1130*/  IADD3 R51, P0, R55, R34, RZ ;  /* 0x0000002237337210 */ /* 0x000fe20007f1e0ff */
[----:B------:R-:W-:Y:S02]  /*1140*/  IMAD.X R27, RZ, RZ, R27, P1 ;  /* 0x000000ffff1b7224 */ /* 0x000fe400008e061b */
[----:B------:R0:W2:Y:S02]  /*1150*/  LDG.E.EL R56, desc[UR4][R56.64] ;  /* 0x0000000438387981 */ /* 0x0000a4000c2e1900 */
[----:B------:R-:W-:Y:S02]  /*1160*/  IMAD.X R54, R54, 0x1, R11, P0 ;  /* 0x0000000136367824 */ /* 0x000fe400000e060b */
[----:B------:R-:W-:-:S03]  /*1170*/  IMAD.SHL.U32 R53, R51, 0x4, RZ ;  /* 0x0000000433357824 */ /* 0x000fc600078e00ff */
[----:B------:R-:W-:Y:S02]  /*1180*/  SHF.L.U64.HI R51, R51, 0x2, R54 ;  /* 0x0000000233337819 */ /* 0x000fe40000010236 */
[----:B------:R-:W-:-:S04]  /*1190*/  IADD3 R54, P0, R53, UR6, RZ ;  /* 0x0000000635367c10 */ /* 0x000fc8000ff1e0ff */
[----:B------:R-:W-:-:S05]  /*11a0*/  IADD3.X R55, R51, UR7, RZ, P0, !PT ;  /* 0x0000000733377c10 */ /* 0x000fca00087fe4ff */
[----:B------:R-:W2:Y:S01]  /*11b0*/  LDG.E.EL R54, desc[UR4][R54.64] ;  /* 0x0000000436367981 */ /* 0x000ea2000c2e1900 */
[C---:B----4-:R-:W-:Y:S01]  /*11c0*/  FADD R49, R20.reuse, R49 ;  /* 0x0000003114317221 */ /* 0x050fe20000000000 */
[----:B-----5:R-:W-:-:S04]  /*11d0*/  FADD R47, R20, R47 ;  /* 0x0000002f142f7221 */ /* 0x020fc80000000000 */
[----:B------:R-:W-:-:S04]  /*11e0*/  FADD R47, -R49, R47 ;  /* 0x0000002f312f7221 */ /* 0x000fc80000000100 */
[----:B------:R-:W-:Y:S01]  /*11f0*/  FFMA R47, R30, R47, R49 ;  /* 0x0000002f1e2f7223 */ /* 0x000fe20000000031 */
[----:B------:R-:W-:Y:S01]  /*1200*/  FADD R49, -R44, R48 ;  /* 0x000000302c317221 */ /* 0x000fe20000000100 */
[----:B------:R-:W-:-:S03]  /*1210*/  FADD R48, -R13, R17 ;  /* 0x000000110d307221 */ /* 0x000fc60000000100 */
[----:B------:R-:W-:Y:S01]  /*1220*/  FFMA R17, R10, R49, R44 ;  /* 0x000000310a117223 */ /* 0x000fe2000000002c */
[----:B------:R-:W-:Y:S01]  /*1230*/  FADD R49, -R52, R18 ;  /* 0x0000001234317221 */ /* 0x000fe20000000100 */
[----:B------:R-:W-:Y:S01]  /*1240*/  LEA R44, P0, R22, R3, 0x9 ;  /* 0x00000003162c7211 */ /* 0x000fe200078048ff */
[C---:B------:R-:W-:Y:S02]  /*1250*/  FFMA R13, R10.reuse, R48, R13 ;  /* 0x000000300a0d7223 */ /* 0x040fe4000000000d */
[----:B------:R-:W-:Y:S01]  /*1260*/  FFMA R18, R10, R49, R52 ;  /* 0x000000310a127223 */ /* 0x000fe20000000034 */
[----:B------:R-:W-:Y:S02]  /*1270*/  LEA.HI.X R52, R22, R8, R23, 0x9, P0 ;  /* 0x0000000816347211 */ /* 0x000fe400000f4c17 */
[----:B0-----:R-:W-:Y:S02]  /*1280*/  IADD3 R57, P0, R5, R44, RZ ;  /* 0x0000002c05397210 */ /* 0x001fe40007f1e0ff */
[----:B------:R-:W-:-:S03]  /*1290*/  IADD3 R48, P1, R53, UR8, RZ ;  /* 0x0000000835307c10 */ /* 0x000fc6000ff3e0ff */
[----:B------:R-:W-:Y:S01]  /*12a0*/  IMAD.X R53, R7, 0x1, R52, P0 ;  /* 0x0000000107357824 */ /* 0x000fe200000e0634 */
[----:B------:R-:W-:Y:S01]  /*12b0*/  IADD3.X R49, R51, UR9, RZ, P1, !PT ;  /* 0x0000000933317c10 */ /* 0x000fe20008ffe4ff */
[----:B------:R-:W-:-:S03]  /*12c0*/  IMAD.SHL.U32 R51, R57, 0x4, RZ ;  /* 0x0000000439337824 */ /* 0x000fc600078e00ff */
[----:B------:R-:W-:Y:S01]  /*12d0*/  SHF.L.U64.HI R53, R57, 0x2, R53 ;  /* 0x0000000239357819 */ /* 0x000fe20000010235 */
[----:B------:R0:W4:Y:S01]  /*12e0*/  LDG.E.EL R55, desc[UR4][R48.64] ;  /* 0x0000000430377981 */ /* 0x000122000c2e1900 */
[----:B------:R-:W-:-:S04]  /*12f0*/  LEA R57, P1, R26, R3, 0x9 ;  /* 0x000000031a397211 */ /* 0x000fc800078248ff */
[----:B------:R-:W-:Y:S02]  /*1300*/  LEA.HI.X R8, R26, R8, R27, 0x9, P1 ;  /* 0x000000081a087211 */ /* 0x000fe400008f4c1b */
[----:B0-----:R-:W-:-:S04]  /*1310*/  IADD3 R48, P0, R51, UR6, RZ ;  /* 0x0000000633307c10 */ /* 0x001fc8000ff1e0ff */
[----:B------:R-:W-:Y:S02]  /*1320*/  IADD3.X R49, R53, UR7, RZ, P0, !PT ;  /* 0x0000000735317c10 */ /* 0x000fe400087fe4ff */
[----:B------:R-:W-:-:S03]  /*1330*/  IADD3 R59, P0, R57, R5, RZ ;  /* 0x00000005393b7210 */ /* 0x000fc60007f1e0ff */
[----:B------:R0:W5:Y:S02]  /*1340*/  LDG.E.EL R3, desc[UR4][R48.64] ;  /* 0x0000000430037981 */ /* 0x000164000c2e1900 */
[----:B------:R-:W-:Y:S01]  /*1350*/  IMAD.X R5, R8, 0x1, R7, P0 ;  /* 0x0000000108057824 */ /* 0x000fe200000e0607 */
[----:B------:R-:W-:-:S04]  /*1360*/  IADD3 R44, P0, R34, R44, RZ ;  /* 0x0000002c222c7210 */ /* 0x000fc80007f1e0ff */
[C---:B------:R-:W-:Y:S01]  /*1370*/  SHF.L.U64.HI R5, R59.reuse, 0x2, R5 ;  /* 0x000000023b057819 */ /* 0x040fe20000010205 */
[----:B------:R-:W-:Y:S02]  /*1380*/  IMAD.SHL.U32 R59, R59, 0x4, RZ ;  /* 0x000000043b3b7824 */ /* 0x000fe400078e00ff */
[----:B------:R-:W-:-:S03]  /*1390*/  IMAD.X R7, R11, 0x1, R52, P0 ;  /* 0x000000010b077824 */ /* 0x000fc600000e0634 */
[----:B0-----:R-:W-:Y:S02]  /*13a0*/  IADD3 R48, P0, R59, UR6, RZ ;  /* 0x000000063b307c10 */ /* 0x001fe4000ff1e0ff */
[----:B------:R-:W-:Y:S02]  /*13b0*/  IADD3 R34, P1, R34, R57, RZ ;  /* 0x0000003922227210 */ /* 0x000fe40007f3e0ff */
[----:B------:R-:W-:Y:S02]  /*13c0*/  IADD3.X R49, R5, UR7, RZ, P0, !PT ;  /* 0x0000000705317c10 */ /* 0x000fe400087fe4ff */
[C---:B------:R-:W-:Y:S01]  /*13d0*/  SHF.L.U64.HI R7, R44.reuse, 0x2, R7 ;  /* 0x000000022c077819 */ /* 0x040fe20000010207 */
[----:B------:R-:W-:Y:S02]  /*13e0*/  IMAD.SHL.U32 R44, R44, 0x4, RZ ;  /* 0x000000042c2c7824 */ /* 0x000fe400078e00ff */
[----:B---3--:R-:W-:Y:S01]  /*13f0*/  FADD R57, R15, R42 ;  /* 0x0000002a0f397221 */ /* 0x008fe20000000000 */
[----:B------:R-:W-:-:S02]  /*1400*/  IMAD.X R11, R11, 0x1, R8, P1 ;  /* 0x000000010b0b7824 */ /* 0x000fc400008e0608 */
[----:B------:R0:W3:Y:S01]  /*1410*/  LDG.E.EL R8, desc[UR4][R48.64] ;  /* 0x0000000430087981 */ /* 0x0000e2000c2e1900 */
[C---:B------:R-:W-:Y:S02]  /*1420*/  IMAD.SHL.U32 R42, R34.reuse, 0x4, RZ ;  /* 0x00000004222a7824 */ /* 0x040fe400078e00ff */
[----:B------:R-:W-:Y:S02]  /*1430*/  SHF.L.U64.HI R11, R34, 0x2, R11 ;  /* 0x00000002220b7819 */ /* 0x000fe4000001020b */
[----:B0-----:R-:W-:-:S04]  /*1440*/  IADD3 R48, P0, R44, UR6, RZ ;  /* 0x000000062c307c10 */ /* 0x001fc8000ff1e0ff */
[----:B------:R-:W-:-:S05]  /*1450*/  IADD3.X R49, R7, UR7, RZ, P0, !PT ;  /* 0x0000000707317c10 */ /* 0x000fca00087fe4ff */
[----:B------:R0:W3:Y:S02]  /*1460*/  LDG.E.EL R52, desc[UR4][R48.64] ;  /* 0x0000000430347981 */ /* 0x0000e4000c2e1900 */
[----:B0-----:R-:W-:-:S04]  /*1470*/  IADD3 R48, P0, R42, UR6, RZ ;  /* 0x000000062a307c10 */ /* 0x001fc8000ff1e0ff */
[----:B------:R-:W-:Y:S02]  /*1480*/  IADD3.X R49, R11, UR7, RZ, P0, !PT ;  /* 0x000000070b317c10 */ /* 0x000fe400087fe4ff */
[----:B------:R-:W-:Y:S01]  /*1490*/  SHF.R.S32.HI R33, RZ, 0x15, R33 ;  /* 0x00000015ff217819 */ /* 0x000fe20000011421 */
[----:B------:R-:W-:Y:S02]  /*14a0*/  FADD R43, R20, R43 ;  /* 0x0000002b142b7221 */ /* 0x000fe40000000000 */
[----:B------:R0:W3:Y:S01]  /*14b0*/  LDG.E.EL R48, desc[UR4][R48.64] ;  /* 0x0000000430307981 */ /* 0x0000e2000c2e1900 */
[----:B--2---:R-:W-:-:S04]  /*14c0*/  FADD R50, R15, R50 ;  /* 0x000000320f327221 */ /* 0x004fc80000000000 */
[----:B------:R-:W-:-:S04]  /*14d0*/  FADD R50, -R57, R50 ;  /* 0x0000003239327221 */ /* 0x000fc80000000100 */
[----:B------:R-:W-:Y:S01]  /*14e0*/  FFMA R34, R28, R50, R57 ;  /* 0x000000321c227223 */ /* 0x000fe20000000039 */
[----:B------:R-:W-:-:S04]  /*14f0*/  SHF.R.U32.HI R57, RZ, 0x1b, R37 ;  /* 0x0000001bff397819 */ /* 0x000fc80000011625 */
[----:B------:R-:W-:-:S04]  /*1500*/  LOP3.LUT R57, R57, 0x10, RZ, 0xc0, !PT ;  /* 0x0000001039397812 */ /* 0x000fc800078ec0ff */
[----:B------:R-:W-:-:S05]  /*1510*/  IADD3 R36, P0, R36, R57, RZ ;  /* 0x0000003924247210 */ /* 0x000fca0007f1e0ff */
[----:B------:R-:W-:Y:S01]  /*1520*/  IMAD.X R61, RZ, RZ, R37, P0 ;  /* 0x000000ffff3d7224 */ /* 0x000fe200000e0625 */
[----:B------:R-:W-:-:S04]  /*1530*/  SHF.R.U32.HI R37, RZ, 0x1b, R39 ;  /* 0x0000001bff257819 */ /* 0x000fc80000011627 */
[----:B------:R-:W-:Y:S01]  /*1540*/  LOP3.LUT R37, R37, 0x10, RZ, 0xc0, !PT ;  /* 0x0000001025257812 */ /* 0x000fe200078ec0ff */
[----:B------:R-:W-:Y:S01]  /*1550*/  FADD R58, R20, R58 ;  /* 0x0000003a143a7221 */ /* 0x000fe20000000000 */
[----:B------:R-:W-:Y:S02]  /*1560*/  IMAD.SHL.U32 R57, R33, 0x20000, RZ ;  /* 0x0002000021397824 */ /* 0x000fe400078e00ff */
[----:B------:R-:W-:Y:S01]  /*1570*/  IADD3 R37, P0, R38, R37, RZ ;  /* 0x0000002526257210 */ /* 0x000fe20007f1e0ff */
[----:B------:R-:W-:Y:S02]  /*1580*/  FADD R58, -R43, R58 ;  /* 0x0000003a2b3a7221 */ /* 0x000fe40000000100 */
[----:B0-----:R-:W-:Y:S02]  /*1590*/  SHF.R.S32.HI R49, RZ, 0x1f, R57 ;  /* 0x0000001fff317819 */ /* 0x001fe40000011439 */
[----:B------:R-:W-:Y:S01]  /*15a0*/  IMAD.X R38, RZ, RZ, R39, P0 ;  /* 0x000000ffff267224 */ /* 0x000fe200000e0627 */
[----:B------:R-:W-:-:S02]  /*15b0*/  LEA R50, P0, R36, R57, 0xd ;  /* 0x0000003924327211 */ /* 0x000fc400078068ff */
[C---:B------:R-:W-:Y:S01]  /*15c0*/  LEA R57, P1, R37.reuse, R57, 0xd ;  /* 0x0000003925397211 */ /* 0x040fe200078268ff */
[----:B------:R-:W-:Y:S01]  /*15d0*/  FFMA R33, R28, R58, R43 ;  /* 0x0000003a1c217223 */ /* 0x000fe2000000002b */
[-C--:B------:R-:W-:Y:S02]  /*15e0*/  LEA.HI.X R43, R36, R49.reuse, R61, 0xd, P0 ;  /* 0x00000031242b7211 */ /* 0x080fe400000f6c3d */
[----:B------:R-:W-:Y:S02]  /*15f0*/  LEA.HI.X R49, R37, R49, R38, 0xd, P1 ;  /* 0x0000003125317211 */ /* 0x000fe400008f6c26 */
[----:B------:R-:W-:Y:S02]  /*1600*/  IADD3 R38, P1, R44, UR8, RZ ;  /* 0x000000082c267c10 */ /* 0x000fe4000ff3e0ff */
[----:B------:R-:W-:Y:S02]  /*1610*/  IADD3 R36, P0, R51, UR8, RZ ;  /* 0x0000000833247c10 */ /* 0x000fe4000ff1e0ff */
[----:B------:R-:W-:-:S02]  /*1620*/  IADD3.X R39, R7, UR9, RZ, P1, !PT ;  /* 0x0000000907277c10 */ /* 0x000fc40008ffe4ff */
[----:B------:R-:W-:-:S03]  /*1630*/  IADD3.X R37, R53, UR9, RZ, P0, !PT ;  /* 0x0000000935257c10 */ /* 0x000fc600087fe4ff */
[----:B------:R0:W2:Y:S01]  /*1640*/  LDG.E.EL R51, desc[UR4][R38.64] ;  /* 0x0000000426337981 */ /* 0x0000a2000c2e1900 */
[----:B------:R-:W-:-:S03]  /*1650*/  SHF.R.S32.HI R53, RZ, 0x1f, R32 ;  /* 0x0000001fff357819 */ /* 0x000fc60000011420 */
[----:B------:R1:W2:Y:S01]  /*1660*/  LDG.E.EL R44, desc[UR4][R36.64] ;  /* 0x00000004242c7981 */ /* 0x0002a2000c2e1900 */
[----:B0-----:R-:W-:Y:S02]  /*1670*/  IADD3 R38, P2, R42, UR8, RZ ;  /* 0x000000082a267c10 */ /* 0x001fe4000ff5e0ff */
[C---:B------:R-:W-:Y:S02]  /*1680*/  LEA R42, P0, R2.reuse, R32, 0x9 ;  /* 0x00000020022a7211 */ /* 0x040fe400078048ff */
[----:B-1----:R-:W-:Y:S02]  /*1690*/  IADD3 R36, P1, R59, UR8, RZ ;  /* 0x000000083b247c10 */ /* 0x002fe4000ff3e0ff */
[----:B------:R-:W-:Y:S02]  /*16a0*/  LEA.HI.X R2, R2, R53, R6, 0x9, P0 ;  /* 0x0000003502027211 */ /* 0x000fe400000f4c06 */
[----:B------:R-:W-:Y:S02]  /*16b0*/  IADD3 R7, P0, R50, R42, RZ ;  /* 0x0000002a32077210 */ /* 0x000fe40007f1e0ff */
[----:B------:R-:W-:-:S03]  /*16c0*/  IADD3.X R37, R5, UR9, RZ, P1, !PT ;  /* 0x0000000905257c10 */ /* 0x000fc60008ffe4ff */
[----:B------:R-:W-:Y:S02]  /*16d0*/  IMAD.X R58, R43, 0x1, R2, P0 ;  /* 0x000000012b3a7824 */ /* 0x000fe400000e0602 */
[C---:B------:R-:W-:Y:S01]  /*16e0*/  IMAD.SHL.U32 R6, R7.reuse, 0x4, RZ ;  /* 0x0000000407067824 */ /* 0x040fe200078e00ff */
[----:B------:R0:W2:Y:S02]  /*16f0*/  LDG.E.EL R5, desc[UR4][R36.64] ;  /* 0x0000000424057981 */ /* 0x0000a4000c2e1900 */
[----:B------:R-:W-:Y:S02]  /*1700*/  SHF.L.U64.HI R7, R7, 0x2, R58 ;  /* 0x0000000207077819 */ /* 0x000fe4000001023a */
[----:B0-----:R-:W-:-:S04]  /*1710*/  IADD3 R36, P0, R6, UR6, RZ ;  /* 0x0000000606247c10 */ /* 0x001fc8000ff1e0ff */
[----:B------:R-:W-:Y:S02]  /*1720*/  IADD3.X R37, R7, UR7, RZ, P0, !PT ;  /* 0x0000000707257c10 */ /* 0x000fe400087fe4ff */
[----:B------:R-:W-:-:S03]  /*1730*/  IADD3.X R39, R11, UR9, RZ, P2, !PT ;  /* 0x000000090b277c10 */ /* 0x000fc600097fe4ff */
[----:B------:R0:W2:Y:S01]  /*1740*/  LDG.E.EL R36, desc[UR4][R36.64] ;  /* 0x0000000424247981 */ /* 0x0000a2000c2e1900 */
[----:B------:R-:W-:-:S03]  /*1750*/  IADD3 R6, P1, R6, UR8, RZ ;  /* 0x0000000806067c10 */ /* 0x000fc6000ff3e0ff */
[----:B------:R1:W2:Y:S01]  /*1760*/  LDG.E.EL R38, desc[UR4][R38.64] ;  /* 0x0000000426267981 */ /* 0x0002a2000c2e1900 */
[----:B0-----:R-:W-:-:S04]  /*1770*/  LEA R37, P0, R9, R32, 0x9 ;  /* 0x0000002009257211 */ /* 0x001fc800078048ff */
[----:B------:R-:W-:Y:S02]  /*1780*/  LEA.HI.X R9, R9, R53, R19, 0x9, P0 ;  /* 0x0000003509097211 */ /* 0x000fe400000f4c13 */
[----:B-1----:R-:W-:Y:S02]  /*1790*/  IADD3 R39, P0, R37, R50, RZ ;  /* 0x0000003225277210 */ /* 0x002fe40007f1e0ff */
[----:B------:R-:W-:-:S03]  /*17a0*/  IADD3.X R7, R7, UR9, RZ, P1, !PT ;  /* 0x0000000907077c10 */ /* 0x000fc60008ffe4ff */
[----:B------:R-:W-:Y:S02]  /*17b0*/  IMAD.X R19, R9, 0x1, R43, P0 ;  /* 0x0000000109137824 */ /* 0x000fe400000e062b */
[C---:B------:R-:W-:Y:S01]  /*17c0*/  IMAD.SHL.U32 R58, R39.reuse, 0x4, RZ ;  /* 0x00000004273a7824 */ /* 0x040fe200078e00ff */
[----:B------:R0:W2:Y:S02]  /*17d0*/  LDG.E.EL R11, desc[UR4][R6.64] ;  /* 0x00000004060b7981 */ /* 0x0000a4000c2e1900 */
[----:B------:R-:W-:Y:S02]  /*17e0*/  SHF.L.U64.HI R39, R39, 0x2, R19 ;  /* 0x0000000227277819 */ /* 0x000fe40000010213 */
[----:B0-----:R-:W-:-:S04]  /*17f0*/  IADD3 R6, P0, R58, UR6, RZ ;  /* 0x000000063a067c10 */ /* 0x001fc8000ff1e0ff */
[----:B------:R-:W-:-:S05]  /*1800*/  IADD3.X R7, R39, UR7, RZ, P0, !PT ;  /* 0x0000000727077c10 */ /* 0x000fca00087fe4ff */
[----:B------:R0:W2:Y:S01]  /*1810*/  LDG.E.EL R19, desc[UR4][R6.64] ;  /* 0x0000000406137981 */ /* 0x0000a2000c2e1900 */
[----:B------:R-:W-:-:S05]  /*1820*/  IADD3 R42, P0, R57, R42, RZ ;  /* 0x0000002a392a7210 */ /* 0x000fca0007f1e0ff */
[----:B------:R-:W-:Y:S01]  /*1830*/  IMAD.X R59, R49, 0x1, R2, P0 ;  /* 0x00000001313b7824 */ /* 0x000fe200000e0602 */
[----:B0-----:R-:W-:-:S04]  /*1840*/  IADD3 R6, P1, R58, UR8, RZ ;  /* 0x000000083a067c10 */ /* 0x001fc8000ff3e0ff */
[----:B------:R-:W-:Y:S01]  /*1850*/  IADD3.X R7, R39, UR9, RZ, P1, !PT ;  /* 0x0000000927077c10 */ /* 0x000fe20008ffe4ff */
[C---:B------:R-:W-:Y:S01]  /*1860*/  IMAD.SHL.U32 R39, R42.reuse, 0x4, RZ ;  /* 0x000000042a277824 */ /* 0x040fe200078e00ff */
[----:B------:R-:W-:-:S03]  /*1870*/  SHF.L.U64.HI R2, R42, 0x2, R59 ;  /* 0x000000022a027819 */ /* 0x000fc6000001023b */
[----:B------:R0:W2:Y:S02]  /*1880*/  LDG.E.EL R42, desc[UR4][R6.64] ;  /* 0x00000004062a7981 */ /* 0x0000a4000c2e1900 */
[----:B0-----:R-:W-:-:S04]  /*1890*/  IADD3 R6, P0, R39, UR6, RZ ;  /* 0x0000000627067c10 */ /* 0x001fc8000ff1e0ff */
[----:B------:R-:W-:Y:S02]  /*18a0*/  IADD3.X R7, R2, UR7, RZ, P0, !PT ;  /* 0x0000000702077c10 */ /* 0x000fe400087fe4ff */
[----:B------:R-:W-:-:S03]  /*18b0*/  LEA R59, P0, R14, R32, 0x9 ;  /* 0x000000200e3b7211 */ /* 0x000fc600078048ff */
[----:B------:R0:W2:Y:S01]  /*18c0*/  LDG.E.EL R58, desc[UR4][R6.64] ;  /* 0x00000004063a7981 */ /* 0x0000a2000c2e1900 */
[----:B------:R-:W-:Y:S02]  /*18d0*/  LEA.HI.X R35, R14, R53, R35, 0x9, P0 ;  /* 0x000000350e237211 */ /* 0x000fe400000f4c23 */
[----:B------:R-:W-:-:S04]  /*18e0*/  LEA R14, P0, R22, R32, 0x9 ;  /* 0x00000020160e7211 */ /* 0x000fc800078048ff */
[----:B------:R-:W-:Y:S02]  /*18f0*/  LEA.HI.X R23, R22, R53, R23, 0x9, P0 ;  /* 0x0000003516177211 */ /* 0x000fe400000f4c17 */
[----:B------:R-:W-:-:S04]  /*1900*/  LEA R22, P0, R12, R32, 0x9 ;  /* 0x000000200c167211 */ /* 0x000fc800078048ff */
[----:B------:R-:W-:Y:S02]  /*1910*/  LEA.HI.X R25, R12, R53, R25, 0x9, P0 ;  /* 0x000000350c197211 */ /* 0x000fe400000f4c19 */
[----:B------:R-:W-:-:S04]  /*1920*/  LEA R12, P0, R21, R32, 0x9 ;  /* 0x00000020150c7211 */ /* 0x000fc800078048ff */
[-C--:B------:R-:W-:Y:S02]  /*1930*/  LEA.HI.X R21, R21, R53.reuse, R24, 0x9, P0 ;  /* 0x0000003515157211 */ /* 0x080fe400000f4c18 */
[-C--:B------:R-:W-:Y:S02]  /*1940*/  LEA R24, P1, R16, R32.reuse, 0x9 ;  /* 0x0000002010187211 */ /* 0x080fe400078248ff */
[----:B------:R-:W-:Y:S02]  /*1950*/  LEA R32, P0, R26, R32, 0x9 ;  /* 0x000000201a207211 */ /* 0x000fe400078048ff */
[-C--:B------:R-:W-:Y:S02]  /*1960*/  LEA.HI.X R16, R16, R53.reuse, R45, 0x9, P1 ;  /* 0x0000003510107211 */ /* 0x080fe400008f4c2d */
[----:B------:R-:W-:Y:S02]  /*1970*/  LEA.HI.X R53, R26, R53, R27, 0x9, P0 ;  /* 0x000000351a357211 */ /* 0x000fe400000f4c1b */
[----:B0-----:R-:W-:-:S04]  /*1980*/  IADD3 R6, P0, R39, UR8, RZ ;  /* 0x0000000827067c10 */ /* 0x001fc8000ff1e0ff */
[----:B------:R-:W-:Y:S02]  /*1990*/  IADD3.X R7, R2, UR9, RZ, P0, !PT ;  /* 0x0000000902077c10 */ /* 0x000fe400087fe4ff */
[----:B------:R-:W-:Y:S01]  /*19a0*/  IADD3 R37, P0, R57, R37, RZ ;  /* 0x0000002539257210 */ /* 0x000fe20007f1e0ff */
[----:B------:R-:W-:Y:S02]  /*19b0*/  FADD R54, R15, R54 ;  /* 0x000000360f367221 */ /* 0x000fe40000000000 */
[----:B------:R0:W2:Y:S02]  /*19c0*/  LDG.E.EL R2, desc[UR4][R6.64] ;  /* 0x0000000406027981 */ /* 0x0000a4000c2e1900 */
[----:B------:R-:W-:Y:S02]  /*19d0*/  IMAD.X R26, R49, 0x1, R9, P0 ;  /* 0x00000001311a7824 */ /* 0x000fe400000e0609 */
[----:B------:R-:W-:Y:S01]  /*19e0*/  FADD R9, R15, R60 ;  /* 0x0000003c0f097221 */ /* 0x000fe20000000000 */
[----:B------:R-:W-:-:S02]  /*19f0*/  IMAD.SHL.U32 R45, R37, 0x4, RZ ;  /* 0x00000004252d7824 */ /* 0x000fc400078e00ff */
[----:B------:R-:W-:Y:S01]  /*1a00*/  SHF.L.U64.HI R39, R37, 0x2, R26 ;  /* 0x0000000225277819 */ /* 0x000fe2000001021a */
[----:B------:R-:W-:Y:S02]  /*1a10*/  FADD R54, -R9, R54 ;  /* 0x0000003609367221 */ /* 0x000fe40000000100 */
[----:B0-----:R-:W-:Y:S02]  /*1a20*/  IADD3 R6, P0, R45, UR6, RZ ;  /* 0x000000062d067c10 */ /* 0x001fe4000ff1e0ff */
[----:B------:R-:W-:Y:S02]  /*1a30*/  FFMA R9, R28, R54, R9 ;  /* 0x000000361c097223 */ /* 0x000fe40000000009 */
[----:B------:R-:W-:Y:S02]  /*1a40*/  IADD3.X R7, R39, UR7, RZ, P0, !PT ;  /* 0x0000000727077c10 */ /* 0x000fe400087fe4ff */
[----:B------:R-:W-:-:S03]  /*1a50*/  IADD3 R54, P0, R22, R50, RZ ;  /* 0x0000003216367210 */ /* 0x000fc60007f1e0ff */
[----:B------:R0:W2:Y:S02]  /*1a60*/  LDG.E.EL R37, desc[UR4][R6.64] ;  /* 0x0000000406257981 */ /* 0x0000a4000c2e1900 */
[----:B------:R-:W-:Y:S02]  /*1a70*/  IMAD.X R61, R25, 0x1, R43, P0 ;  /* 0x00000001193d7824 */ /* 0x000fe400000e062b */
[----:B------:R-:W-:-:S03]  /*1a80*/  IMAD.SHL.U32 R27, R54, 0x4, RZ ;  /* 0x00000004361b7824 */ /* 0x000fc600078e00ff */
[----:B------:R-:W-:Y:S02]  /*1a90*/  SHF.L.U64.HI R54, R54, 0x2, R61 ;  /* 0x0000000236367819 */ /* 0x000fe4000001023d */
[----:B------:R-:W-:Y:S02]  /*1aa0*/  IADD3 R26, P0, R27, UR6, RZ ;  /* 0x000000061b1a7c10 */ /* 0x000fe4000ff1e0ff */
[----:B0-----:R-:W-:Y:S02]  /*1ab0*/  IADD3 R6, P1, R27, UR8, RZ ;  /* 0x000000081b067c10 */ /* 0x001fe4000ff3e0ff */
[----:B------:R-:W-:Y:S02]  /*1ac0*/  IADD3.X R27, R54, UR7, RZ, P0, !PT ;  /* 0x00000007361b7c10 */ /* 0x000fe400087fe4ff */
[----:B------:R-:W-:-:S03]  /*1ad0*/  IADD3.X R7, R54, UR9, RZ, P1, !PT ;  /* 0x0000000936077c10 */ /* 0x000fc60008ffe4ff */
[----:B------:R-:W2:Y:S01]  /*1ae0*/  LDG.E.EL R26, desc[UR4][R26.64] ;  /* 0x000000041a1a7981 */ /* 0x000ea2000c2e1900 */
[C---:B----4-:R-:W-:Y:S01]  /*1af0*/  FADD R54, R20.reuse, R55 ;  /* 0x0000003714367221 */ /* 0x050fe20000000000 */
[----:B------:R-:W-:Y:S02]  /*1b00*/  FADD R61, R20, R56 ;  /* 0x00000038143d7221 */ /* 0x000fe40000000000 */
[----:B------:R0:W4:Y:S02]  /*1b10*/  LDG.E.EL R27, desc[UR4][R6.64] ;  /* 0x00000004061b7981 */ /* 0x000124000c2e1900 */
[----:B0-----:R-:W-:-:S04]  /*1b20*/  IADD3 R6, P0, R45, UR8, RZ ;  /* 0x000000082d067c10 */ /* 0x001fc8000ff1e0ff */
[----:B------:R-:W-:Y:S02]  /*1b30*/  IADD3.X R7, R39, UR9, RZ, P0, !PT ;  /* 0x0000000927077c10 */ /* 0x000fe400087fe4ff */
[----:B------:R-:W-:Y:S01]  /*1b40*/  IADD3 R55, P0, R24, R50, RZ ;  /* 0x0000003218377210 */ /* 0x000fe20007f1e0ff */
[----:B------:R-:W-:Y:S02]  /*1b50*/  FADD R39, -R61, R54 ;  /* 0x000000363d277221 */ /* 0x000fe40000000100 */
[----:B------:R0:W4:Y:S02]  /*1b60*/  LDG.E.EL R45, desc[UR4][R6.64] ;  /* 0x00000004062d7981 */ /* 0x000124000c2e1900 */
[----:B------:R-:W-:Y:S02]  /*1b70*/  IMAD.X R54, R16, 0x1, R43, P0 ;  /* 0x0000000110367824 */ /* 0x000fe400000e062b */
[----:B------:R-:W-:-:S03]  /*1b80*/  IMAD.SHL.U32 R56, R55, 0x4, RZ ;  /* 0x0000000437387824 */ /* 0x000fc600078e00ff */
[----:B------:R-:W-:Y:S02]  /*1b90*/  SHF.L.U64.HI R55, R55, 0x2, R54 ;  /* 0x0000000237377819 */ /* 0x000fe40000010236 */
[----:B0-----:R-:W-:-:S04]  /*1ba0*/  IADD3 R6, P0, R56, UR6, RZ ;  /* 0x0000000638067c10 */ /* 0x001fc8000ff1e0ff */
[----:B------:R-:W-:Y:S02]  /*1bb0*/  IADD3.X R7, R55, UR7, RZ, P0, !PT ;  /* 0x0000000737077c10 */ /* 0x000fe400087fe4ff */
[----:B------:R-:W-:-:S03]  /*1bc0*/  IADD3 R60, P0, R57, R22, RZ ;  /* 0x00000016393c7210 */ /* 0x000fc60007f1e0ff */
[----:B------:R0:W4:Y:S02]  /*1bd0*/  LDG.E.EL R54, desc[UR4][R6.64] ;  /* 0x0000000406367981 */ /* 0x000124000c2e1900 */
[----:B------:R-:W-:Y:S01]  /*1be0*/  IMAD.X R25, R49, 0x1, R25, P0 ;  /* 0x0000000131197824 */ /* 0x000fe200000e0619 */
[----:B0-----:R-:W-:Y:S01]  /*1bf0*/  IADD3 R6, P1, R56, UR8, RZ ;  /* 0x0000000838067c10 */ /* 0x001fe2000ff3e0ff */
[----:B------:R-:W-:-:S03]  /*1c00*/  IMAD.SHL.U32 R56, R60, 0x4, RZ ;  /* 0x000000043c387824 */ /* 0x000fc600078e00ff */
[----:B------:R-:W-:Y:S02]  /*1c10*/  IADD3.X R7, R55, UR9, RZ, P1, !PT ;  /* 0x0000000937077c10 */ /* 0x000fe40008ffe4ff */
[----:B------:R-:W-:-:S03]  /*1c20*/  SHF.L.U64.HI R22, R60, 0x2, R25 ;  /* 0x000000023c167819 */ /* 0x000fc60000010219 */
[----:B------:R0:W4:Y:S02]  /*1c30*/  LDG.E.EL R25, desc[UR4][R6.64] ;  /* 0x0000000406197981 */ /* 0x000124000c2e1900 */
[----:B0-----:R-:W-:-:S04]  /*1c40*/  IADD3 R6, P0, R56, UR6, RZ ;  /* 0x0000000638067c10 */ /* 0x001fc8000ff1e0ff */
[----:B------:R-:W-:Y:S02]  /*1c50*/  IADD3.X R7, R22, UR7, RZ, P0, !PT ;  /* 0x0000000716077c10 */ /* 0x000fe400087fe4ff */
[----:B------:R-:W-:-:S03]  /*1c60*/  IADD3 R24, P0, R24, R57, RZ ;  /* 0x0000003918187210 */ /* 0x000fc60007f1e0ff */
[----:B------:R0:W4:Y:S01]  /*1c70*/  LDG.E.EL R55, desc[UR4][R6.64] ;  /* 0x0000000406377981 */ /* 0x000122000c2e1900 */
[----:B------:R-:W-:Y:S01]  /*1c80*/  FFMA R39, R28, R39, R61 ;  /* 0x000000271c277223 */ /* 0x000fe2000000003d */
[----:B------:R-:W-:Y:S01]  /*1c90*/  IMAD.X R61, R16, 0x1, R49, P0 ;  /* 0x00000001103d7824 */ /* 0x000fe200000e0631 */
[----:B0-----:R-:W-:-:S04]  /*1ca0*/  IADD3 R6, P1, R56, UR8, RZ ;  /* 0x0000000838067c10 */ /* 0x001fc8000ff3e0ff */
[----:B------:R-:W-:Y:S01]  /*1cb0*/  IADD3.X R7, R22, UR9, RZ, P1, !PT ;  /* 0x0000000916077c10 */ /* 0x000fe20008ffe4ff */
[C---:B------:R-:W-:Y:S02]  /*1cc0*/  IMAD.SHL.U32 R22, R24.reuse, 0x4, RZ ;  /* 0x0000000418167824 */ /* 0x040fe400078e00ff */
[C---:B---3--:R-:W-:Y:S01]  /*1cd0*/  FADD R52, R15.reuse, R52 ;  /* 0x000000340f347221 */ /* 0x048fe20000000000 */
[C---:B------:R-:W-:Y:S01]  /*1ce0*/  FADD R48, R15.reuse, R48 ;  /* 0x000000300f307221 */ /* 0x040fe20000000000 */
[----:B------:R0:W3:Y:S01]  /*1cf0*/  LDG.E.EL R16, desc[UR4][R6.64] ;  /* 0x0000000406107981 */ /* 0x0000e2000c2e1900 */
[----:B------:R-:W-:Y:S02]  /*1d00*/  IADD3 R60, P0, R22, UR6, RZ ;  /* 0x00000006163c7c10 */ /* 0x000fe4000ff1e0ff */
[----:B0-----:R-:W-:Y:S01]  /*1d10*/  SHF.L.U64.HI R7, R24, 0x2, R61 ;  /* 0x0000000218077819 */ /* 0x001fe2000001023d */
[C---:B-----5:R-:W-:Y:S01]  /*1d20*/  FADD R24, R15.reuse, R3 ;  /* 0x000000030f187221 */ /* 0x060fe20000000000 */
[----:B------:R-:W-:Y:S01]  /*1d30*/  FADD R3, R15, R8 ;  /* 0x000000080f037221 */ /* 0x000fe20000000000 */
[----:B------:R-:W-:Y:S01]  /*1d40*/  FADD R8, -R52, R48 ;  /* 0x0000003034087221 */ /* 0x000fe20000000100 */
[----:B------:R-:W-:-:S03]  /*1d50*/  IADD3.X R61, R7, UR7, RZ, P0, !PT ;  /* 0x00000007073d7c10 */ /* 0x000fc600087fe4ff */
[----:B------:R-:W-:Y:S01]  /*1d60*/  FFMA R8, R31, R8, R52 ;  /* 0x000000081f087223 */ /* 0x000fe20000000034 */
[----:B------:R-:W-:Y:S02]  /*1d70*/  IADD3 R52, P0, R50, R59, RZ ;  /* 0x0000003b32347210 */ /* 0x000fe40007f1e0ff */
[----:B------:R-:W-:Y:S01]  /*1d80*/  IADD3 R6, P1, R22, UR8, RZ ;  /* 0x0000000816067c10 */ /* 0x000fe2000ff3e0ff */
[----:B------:R-:W-:Y:S01]  /*1d90*/  FADD R3, -R24, R3 ;  /* 0x0000000318037221 */ /* 0x000fe20000000100 */
[----:B--2---:R-:W-:Y:S01]  /*1da0*/  FADD R5, R20, R5 ;  /* 0x0000000514057221 */ /* 0x004fe20000000000 */
[----:B------:R-:W-:Y:S01]  /*1db0*/  IMAD.X R48, R43, 0x1, R35, P0 ;  /* 0x000000012b307824 */ /* 0x000fe200000e0623 */
[----:B------:R-:W-:Y:S01]  /*1dc0*/  IADD3.X R7, R7, UR9, RZ, P1, !PT ;  /* 0x0000000907077c10 */ /* 0x000fe20008ffe4ff */
[----:B------:R-:W2:Y:S03]  /*1dd0*/  LDG.E.EL R15, desc[UR4][R60.64] ;  /* 0x000000043c0f7981 */ /* 0x000ea6000c2e1900 */
[C---:B------:R-:W-:Y:S01]  /*1de0*/  SHF.L.U64.HI R48, R52.reuse, 0x2, R48 ;  /* 0x0000000234307819 */ /* 0x040fe20000010230 */
[----:B------:R-:W-:Y:S01]  /*1df0*/  IMAD.SHL.U32 R52, R52, 0x4, RZ ;  /* 0x0000000434347824 */ /* 0x000fe200078e00ff */
[----:B------:R0:W5:Y:S01]  /*1e00*/  LDG.E.EL R22, desc[UR4][R6.64] ;  /* 0x0000000406167981 */ /* 0x000162000c2e1900 */
[----:B------:R-:W-:-:S03]  /*1e10*/  FFMA R3, R31, R3, R24 ;  /* 0x000000031f037223 */ /* 0x000fc60000000018 */
[----:B0-----:R-:W-:-:S04]  /*1e20*/  IADD3 R6, P0, R52, UR6, RZ ;  /* 0x0000000634067c10 */ /* 0x001fc8000ff1e0ff */
[----:B------:R-:W-:-:S05]  /*1e30*/  IADD3.X R7, R48, UR7, RZ, P0, !PT ;  /* 0x0000000730077c10 */ /* 0x000fca00087fe4ff */
[----:B------:R0:W5:Y:S02]  /*1e40*/  LDG.E.EL R24, desc[UR4][R6.64] ;  /* 0x0000000406187981 */ /* 0x000164000c2e1900 */
[----:B0-----:R-:W-:Y:S01]  /*1e50*/  IADD3 R6, P0, R52, UR8, RZ ;  /* 0x0000000834067c10 */ /* 0x001fe2000ff1e0ff */
[----:B------:R-:W-:-:S04]  /*1e60*/  FADD R52, R20, R44 ;  /* 0x0000002c14347221 */ /* 0x000fc80000000000 */
[----:B------:R-:W-:Y:S01]  /*1e70*/  FADD R5, -R52, R5 ;  /* 0x0000000534057221 */ /* 0x000fe20000000100 */
[----:B------:R-:W-:-:S03]  /*1e80*/  IADD3.X R7, R48, UR9, RZ, P0, !PT ;  /* 0x0000000930077c10 */ /* 0x000fc600087fe4ff */
[----:B------:R-:W-:Y:S01]  /*1e90*/  FFMA R5, R31, R5, R52 ;  /* 0x000000051f057223 */ /* 0x000fe20000000034 */
[----:B------:R-:W-:Y:S01]  /*1ea0*/  IADD3 R52, P0, R12, R50, RZ ;  /* 0x000000320c347210 */ /* 0x000fe20007f1e0ff */
[----:B------:R-:W-:Y:S01]  /*1eb0*/  FADD R48, R20, R38 ;  /* 0x0000002614307221 */ /* 0x000fe20000000000 */
[----:B------:R-:W-:Y:S01]  /*1ec0*/  IADD3 R56, P1, R57, R59, RZ ;  /* 0x0000003b39387210 */ /* 0x000fe20007f3e0ff */
[----:B------:R0:W5:Y:S02]  /*1ed0*/  LDG.E.EL R44, desc[UR4][R6.64] ;  /* 0x00000004062c7981 */ /* 0x000164000c2e1900 */
[----:B------:R-:W-:Y:S02]  /*1ee0*/  IMAD.X R61, R21, 0x1, R43, P0 ;  /* 0x00000001153d7824 */ /* 0x000fe400000e062b */
[----:B------:R-:W-:Y:S02]  /*1ef0*/  IMAD.SHL.U32 R38, R52, 0x4, RZ ;  /* 0x0000000434267824 */ /* 0x000fe400078e00ff */
[----:B------:R-:W-:Y:S01]  /*1f00*/  FADD R51, R20, R51 ;  /* 0x0000003314337221 */ /* 0x000fe20000000000 */
[----:B------:R-:W-:Y:S01]  /*1f10*/  IMAD.X R35, R49, 0x1, R35, P1 ;  /* 0x0000000131237824 */ /* 0x000fe200008e0623 */
[----:B------:R-:W-:-:S02]  /*1f20*/  SHF.L.U64.HI R20, R52, 0x2, R61 ;  /* 0x0000000234147819 */ /* 0x000fc4000001023d */
[----:B0-----:R-:W-:Y:S02]  /*1f30*/  IADD3 R6, P0, R38, UR6, RZ ;  /* 0x0000000626067c10 */ /* 0x001fe4000ff1e0ff */
[C---:B------:R-:W-:Y:S01]  /*1f40*/  SHF.L.U64.HI R35, R56.reuse, 0x2, R35 ;  /* 0x0000000238237819 */ /* 0x040fe20000010223 */
[----:B------:R-:W-:Y:S01]  /*1f50*/  IMAD.SHL.U32 R56, R56, 0x4, RZ ;  /* 0x0000000438387824 */ /* 0x000fe200078e00ff */
[----:B------:R-:W-:Y:S01]  /*1f60*/  IADD3.X R7, R20, UR7, RZ, P0, !PT ;  /* 0x0000000714077c10 */ /* 0x000fe200087fe4ff */
[C---:B------:R-:W-:Y:S01]  /*1f70*/  FADD R36, R40.reuse, R36 ;  /* 0x0000002428247221 */ /* 0x040fe20000000000 */
[----:B------:R-:W-:-:S03]  /*1f80*/  FADD R19, R40, R19 ;  /* 0x0000001328137221 */ /* 0x000fc60000000000 */
[----:B------:R0:W5:Y:S01]  /*1f90*/  LDG.E.EL R52, desc[UR4][R6.64] ;  /* 0x0000000406347981 */ /* 0x000162000c2e1900 */
[----:B------:R-:W-:Y:S01]  /*1fa0*/  FADD R19, -R36, R19 ;  /* 0x0000001324137221 */ /* 0x000fe20000000100 */
[----:B------:R-:W-:Y:S01]  /*1fb0*/  FADD R48, -R51, R48 ;  /* 0x0000003033307221 */ /* 0x000fe20000000100 */
[----:B0-----:R-:W-:Y:S02]  /*1fc0*/  IADD3 R6, P0, R56, UR6, RZ ;  /* 0x0000000638067c10 */ /* 0x001fe4000ff1e0ff */
[----:B------:R-:W-:Y:S02]  /*1fd0*/  FFMA R36, R29, R19, R36 ;  /* 0x000000131d247223 */ /* 0x000fe40000000024 */
[----:B------:R-:W-:Y:S02]  /*1fe0*/  IADD3.X R7, R35, UR7, RZ, P0, !PT ;  /* 0x0000000723077c10 */ /* 0x000fe400087fe4ff */
[----:B------:R-:W-:-:S03]  /*1ff0*/  IADD3 R19, P0, R50, R14, RZ ;  /* 0x0000000e32137210 */ /* 0x000fc60007f1e0ff */
[----:B------:R0:W5:Y:S01]  /*2000*/  LDG.E.EL R59, desc[UR4][R6.64] ;  /* 0x00000004063b7981 */ /* 0x000162000c2e1900 */
[----:B------:R-:W-:Y:S01]  /*2010*/  FFMA R51, R31, R48, R51 ;  /* 0x000000301f337223 */ /* 0x000fe20000000033 */
[----:B------:R-:W-:Y:S01]  /*2020*/  IMAD.X R48, R43, 0x1, R23, P0 ;  /* 0x000000012b307824 */ /* 0x000fe200000e0617 */
[----:B0-----:R-:W-:Y:S01]  /*2030*/  IADD3 R6, P1, R56, UR8, RZ ;  /* 0x0000000838067c10 */ /* 0x001fe2000ff3e0ff */
[----:B------:R-:W-:-:S03]  /*2040*/  IMAD.SHL.U32 R56, R19, 0x4, RZ ;  /* 0x0000000413387824 */ /* 0x000fc600078e00ff */
[----:B------:R-:W-:Y:S02]  /*2050*/  IADD3.X R7, R35, UR9, RZ, P1, !PT ;  /* 0x0000000923077c10 */ /* 0x000fe40008ffe4ff */
[----:B------:R-:W-:-:S03]  /*2060*/  SHF.L.U64.HI R35, R19, 0x2, R48 ;  /* 0x0000000213237819 */ /* 0x000fc60000010230 */
[----:B------:R0:W5:Y:S02]  /*2070*/  LDG.E.EL R19, desc[UR4][R6.64] ;  /* 0x0000000406137981 */ /* 0x000164000c2e1900 */
[----:B0-----:R-:W-:-:S04]  /*2080*/  IADD3 R6, P0, R56, UR6, RZ ;  /* 0x0000000638067c10 */ /* 0x001fc8000ff1e0ff */
[----:B------:R-:W-:Y:S02]  /*2090*/  IADD3.X R7, R35, UR7, RZ, P0, !PT ;  /* 0x0000000723077c10 */ /* 0x000fe400087fe4ff */
[----:B------:R-:W-:-:S03]  /*20a0*/  IADD3 R14, P0, R57, R14, RZ ;  /* 0x0000000e390e7210 */ /* 0x000fc60007f1e0ff */
[----:B------:R0:W5:Y:S02]  /*20b0*/  LDG.E.EL R48, desc[UR4][R6.64] ;  /* 0x0000000406307981 */ /* 0x000164000c2e1900 */
[----:B------:R-:W-:Y:S01]  /*20c0*/  IMAD.X R23, R49, 0x1, R23, P0 ;  /* 0x0000000131177824 */ /* 0x000fe200000e0617 */
[----:B0-----:R-:W-:-:S04]  /*20d0*/  IADD3 R6, P1, R56, UR8, RZ ;  /* 0x0000000838067c10 */ /* 0x001fc8000ff3e0ff */
[C---:B------:R-:W-:Y:S01]  /*20e0*/  SHF.L.U64.HI R23, R14.reuse, 0x2, R23 ;  /* 0x000000020e177819 */ /* 0x040fe20000010217 */
[----:B------:R-:W-:Y:S01]  /*20f0*/  IMAD.SHL.U32 R14, R14, 0x4, RZ ;  /* 0x000000040e0e7824 */ /* 0x000fe200078e00ff */
[----:B------:R-:W-:-:S05]  /*2100*/  IADD3.X R7, R35, UR9, RZ, P1, !PT ;  /* 0x0000000923077c10 */ /* 0x000fca0008ffe4ff */
[----:B------:R0:W5:Y:S01]  /*2110*/  LDG.E.EL R35, desc[UR4][R6.64] ;  /* 0x0000000406237981 */ /* 0x000162000c2e1900 */
[----:B------:R-:W-:Y:S02]  /*2120*/  IADD3 R12, P1, R57, R12, RZ ;  /* 0x0000000c390c7210 */ /* 0x000fe40007f3e0ff */
[----:B0-----:R-:W-:-:S04]  /*2130*/  IADD3 R6, P0, R14, UR6, RZ ;  /* 0x000000060e067c10 */ /* 0x001fc8000ff1e0ff */
[----:B------:R-:W-:Y:S02]  /*2140*/  IADD3.X R7, R23, UR7, RZ, P0, !PT ;  /* 0x0000000717077c10 */ /* 0x000fe400087fe4ff */
[----:B------:R-:W-:Y:S01]  /*2150*/  IADD3 R50, P0, R32, R50, RZ ;  /* 0x0000003220327210 */ /* 0x000fe20007f1e0ff */
[----:B------:R-:W-:Y:S01]  /*2160*/  IMAD.X R21, R49, 0x1, R21, P1 ;  /* 0x0000000131157824 */ /* 0x000fe200008e0615 */
[----:B------:R-:W-:Y:S01]  /*2170*/  IADD3 R32, P2, R57, R32, RZ ;  /* 0x0000002039207210 */ /* 0x000fe20007f5e0ff */
[----:B------:R0:W5:Y:S02]  /*2180*/  LDG.E.EL R56, desc[UR4][R6.64] ;  /* 0x0000000406387981 */ /* 0x000164000c2e1900 */
[----:B------:R-:W-:Y:S02]  /*2190*/  IMAD.X R43, R53, 0x1, R43, P0 ;  /* 0x00000001352b7824 */ /* 0x000fe400000e062b */
[----:B------:R-:W-:Y:S01]  /*21a0*/  IMAD.X R49, R49, 0x1, R53, P2 ;  /* 0x0000000131317824 */ /* 0x000fe200010e0635 */
[----:B0-----:R-:W-:Y:S01]  /*21b0*/  IADD3 R6, P3, R38, UR8, RZ ;  /* 0x0000000826067c10 */ /* 0x001fe2000ff7e0ff */
[C---:B------:R-:W-:Y:S01]  /*21c0*/  IMAD.SHL.U32 R38, R12.reuse, 0x4, RZ ;  /* 0x000000040c267824 */ /* 0x040fe200078e00ff */
[----:B------:R-:W-:-:S02]  /*21d0*/  SHF.L.U64.HI R53, R12, 0x2, R21 ;  /* 0x000000020c357819 */ /* 0x000fc40000010215 */
[----:B------:R-:W-:Y:S02]  /*21e0*/  IADD3.X R7, R20, UR9, RZ, P3, !PT ;  /* 0x0000000914077c10 */ /* 0x000fe40009ffe4ff */
[----:B------:R-:W-:-:S03]  /*21f0*/  IADD3 R20, P0, R38, UR6, RZ ;  /* 0x0000000626147c10 */ /* 0x000fc6000ff1e0ff */
[----:B------:R0:W5:Y:S01]  /*2200*/  LDG.E.EL R12, desc[UR4][R6.64] ;  /* 0x00000004060c7981 */ /* 0x000162000c2e1900 */
[----:B------:R-:W-:Y:S02]  /*2210*/  IADD3.X R21, R53, UR7, RZ, P0, !PT ;  /* 0x0000000735157c10 */ /* 0x000fe400087fe4ff */
[----:B0-----:R-:W-:-:S03]  /*2220*/  IADD3 R6, P0, R38, UR8, RZ ;  /* 0x0000000826067c10 */ /* 0x001fc6000ff1e0ff */
[----:B------:R0:W5:Y:S01]  /*2230*/  LDG.E.EL R38, desc[UR4][R20.64] ;  /* 0x0000000414267981 */ /* 0x000162000c2e1900 */
[----:B------:R-:W-:Y:S02]  /*2240*/  IADD3.X R7, R53, UR9, RZ, P0, !PT ;  /* 0x0000000935077c10 */ /* 0x000fe400087fe4ff */
[C---:B------:R-:W-:Y:S01]  /*2250*/  SHF.L.U64.HI R53, R50.reuse, 0x2, R43 ;  /* 0x0000000232357819 */ /* 0x040fe2000001022b */
[----:B------:R-:W-:Y:S02]  /*2260*/  IMAD.SHL.U32 R50, R50, 0x4, RZ ;  /* 0x0000000432327824 */ /* 0x000fe400078e00ff */
[----:B------:R1:W5:Y:S03]  /*2270*/  LDG.E.EL R43, desc[UR4][R6.64] ;  /* 0x00000004062b7981 */ /* 0x000366000c2e1900 */
[----:B0-----:R-:W-:-:S04]  /*2280*/  IADD3 R20, P0, R50, UR6, RZ ;  /* 0x0000000632147c10 */ /* 0x001fc8000ff1e0ff */
[----:B------:R-:W-:Y:S02]  /*2290*/  IADD3.X R21, R53, UR7, RZ, P0, !PT ;  /* 0x0000000735157c10 */ /* 0x000fe400087fe4ff */
[----:B-1----:R-:W-:Y:S01]  /*22a0*/  IADD3 R6, P0, R50, UR8, RZ ;  /* 0x0000000832067c10 */ /* 0x002fe2000ff1e0ff */
[C---:B------:R-:W-:Y:S01]  /*22b0*/  IMAD.SHL.U32 R57, R32.reuse, 0x4, RZ ;  /* 0x0000000420397824 */ /* 0x040fe200078e00ff */
[----:B------:R-:W-:Y:S01]  /*22c0*/  SHF.L.U64.HI R49, R32, 0x2, R49 ;  /* 0x0000000220317819 */ /* 0x000fe20000010231 */
[----:B------:R-:W5:Y:S01]  /*22d0*/  LDG.E.EL R50, desc[UR4][R20.64] ;  /* 0x0000000414327981 */ /* 0x000f62000c2e1900 */
[----:B------:R-:W-:-:S05]  /*22e0*/  IADD3.X R7, R53, UR9, RZ, P0, !PT ;  /* 0x0000000935077c10 */ /* 0x000fca00087fe4ff */
[----:B------:R0:W5:Y:S02]  /*22f0*/  LDG.E.EL R32, desc[UR4][R6.64] ;  /* 0x0000000406207981 */ /* 0x000164000c2e1900 */
[----:B0-----:R-:W-:-:S04]  /*2300*/  IADD3 R6, P0, R57, UR6, RZ ;  /* 0x0000000639067c10 */ /* 0x001fc8000ff1e0ff */
[----:B------:R-:W-:Y:S02]  /*2310*/  IADD3.X R7, R49, UR7, RZ, P0, !PT ;  /* 0x0000000731077c10 */ /* 0x000fe400087fe4ff */
[----:B------:R-:W-:-:S03]  /*2320*/  IADD3 R20, P0, R14, UR8, RZ ;  /* 0x000000080e147c10 */ /* 0x000fc6000ff1e0ff */
[----:B------:R0:W5:Y:S01]  /*2330*/  LDG.E.EL R53, desc[UR4][R6.64] ;  /* 0x0000000406357981 */ /* 0x000162000c2e1900 */
[----:B------:R-:W-:-:S05]  /*2340*/  IADD3.X R21, R23, UR9, RZ, P0, !PT ;  /* 0x0000000917157c10 */ /* 0x000fca00087fe4ff */
[----:B------:R1:W5:Y:S01]  /*2350*/  LDG.E.EL R20, desc[UR4][R20.64] ;  /* 0x0000000414147981 */ /* 0x000362000c2e1900 */
[----:B0-----:R-:W-:-:S04]  /*2360*/  IADD3 R6, P1, R57, UR8, RZ ;  /* 0x0000000839067c10 */ /* 0x001fc8000ff3e0ff */
[----:B------:R-:W-:-:S05]  /*2370*/  IADD3.X R7, R49, UR9, RZ, P1, !PT ;  /* 0x0000000931077c10 */ /* 0x000fca0008ffe4ff */
[----:B------:R0:W5:Y:S01]  /*2380*/  LDG.E.EL R60, desc[UR4][R6.64] ;  /* 0x00000004063c7981 */ /* 0x000162000c2e1900 */
[C---:B------:R-:W-:Y:S01]  /*2390*/  FADD R14, R41.reuse, R11 ;  /* 0x0000000b290e7221 */ /* 0x040fe20000000000 */
[----:B------:R-:W-:-:S04]  /*23a0*/  FADD R11, R41, R42 ;  /* 0x0000002a290b7221 */ /* 0x000fc80000000000 */
[----:B------:R-:W-:Y:S01]  /*23b0*/  FADD R23, -R14, R11 ;  /* 0x0000000b0e177221 */ /* 0x000fe20000000100 */
[C---:B----4-:R-:W-:Y:S01]  /*23c0*/  FADD R54, R40.reuse, R54 ;  /* 0x0000003628367221 */ /* 0x050fe20000000000 */
[C---:B------:R-:W-:Y:S02]  /*23d0*/  FADD R55, R40.reuse, R55 ;  /* 0x0000003728377221 */ /* 0x040fe40000000000 */
[----:B-1----:R-:W-:Y:S01]  /*23e0*/  FFMA R21, R29, R23, R14 ;  /* 0x000000171d157223 */ /* 0x002fe2000000000e */
[C---:B0-----:R-:W-:Y:S01]  /*23f0*/  FADD R7, R40.reuse, R26 ;  /* 0x0000001a28077221 */ /* 0x041fe20000000000 */
[C---:B------:R-:W-:Y:S01]  /*2400*/  FADD R23, R41.reuse, R27 ;  /* 0x0000001b29177221 */ /* 0x040fe20000000000 */
[----:B------:R-:W-:Y:S02]  /*2410*/  FADD R14, R41, R25 ;  /* 0x00000019290e7221 */ /* 0x000fe40000000000 */
[----:B------:R-:W-:Y:S02]  /*2420*/  FADD R27, -R7, R54 ;  /* 0x00000036071b7221 */ /* 0x000fe40000000100 */
[----:B------:R-:W-:Y:S01]  /*2430*/  FADD R14, -R23, R14 ;  /* 0x0000000e170e7221 */ /* 0x000fe20000000100 */
[C---:B------:R-:W-:Y:S01]  /*2440*/  FADD R58, R40.reuse, R58 ;  /* 0x0000003a283a7221 */ /* 0x040fe20000000000 */
[----:B------:R-:W-:Y:S01]  /*2450*/  FADD R37, R40, R37 ;  /* 0x0000002528257221 */ /* 0x000fe20000000000 */
[C---:B------:R-:W-:Y:S01]  /*2460*/  FFMA R27, R28.reuse, R27, R7 ;  /* 0x0000001b1c1b7223 */ /* 0x040fe20000000007 */
[----:B------:R-:W-:-:S02]  /*2470*/  FFMA R25, R28, R14, R23 ;  /* 0x0000000e1c197223 */ /* 0x000fc40000000017 */
[----:B------:R-:W-:Y:S01]  /*2480*/  FADD R11, -R58, R37 ;  /* 0x000000253a0b7221 */ /* 0x000fe20000000100 */
[----:B--2---:R-:W-:Y:S01]  /*2490*/  FADD R6, R40, R15 ;  /* 0x0000000f28067221 */ /* 0x004fe20000000000 */
[C---:B---3--:R-:W-:Y:S01]  /*24a0*/  FADD R15, R41.reuse, R16 ;  /* 0x00000010290f7221 */ /* 0x048fe20000000000 */
[----:B-----5:R-:W-:Y:S02]  /*24b0*/  FADD R22, R41, R22 ;  /* 0x0000001629167221 */ /* 0x020fe40000000000 */
[----:B------:R-:W-:Y:S02]  /*24c0*/  FADD R6, -R55, R6 ;  /* 0x0000000637067221 */ /* 0x000fe40000000100 */
[----:B------:R-:W-:Y:S02]  /*24d0*/  FADD R22, -R15, R22 ;  /* 0x000000160f167221 */ /* 0x000fe40000000100 */
[C---:B------:R-:W-:Y:S02]  /*24e0*/  FFMA R26, R28.reuse, R6, R55 ;  /* 0x000000061c1a7223 */ /* 0x040fe40000000037 */
[----:B------:R-:W0:Y:S01]  /*24f0*/  LDC.64 R6, c[0x0][0x218] ;  /* 0x00008600ff067b82 */ /* 0x000e220000000a00 */
[----:B------:R-:W-:-:S07]  /*2500*/  FFMA R28, R28, R22, R15 ;  /* 0x000000161c1c7223 */ /* 0x000fce000000000f */
[----:B------:R-:W1:Y:S01]  /*2510*/  LDC.64 R14, c[0x0][0x210] ;  /* 0x00008400ff0e7b82 */ /* 0x000e620000000a00 */
[C---:B------:R-:W-:Y:S01]  /*2520*/  FADD R23, R40.reuse, R24 ;  /* 0x0000001828177221 */ /* 0x040fe20000000000 */
[C---:B------:R-:W-:Y:S01]  /*2530*/  FADD R45, R41.reuse, R45 ;  /* 0x0000002d292d7221 */ /* 0x040fe20000000000 */
[C---:B------:R-:W-:Y:S01]  /*2540*/  FADD R2, R41.reuse, R2 ;  /* 0x0000000229027221 */ /* 0x040fe20000000000 */
[C---:B------:R-:W-:Y:S01]  /*2550*/  FADD R37, R41.reuse, R44 ;  /* 0x0000002c29257221 */ /* 0x040fe20000000000 */
[C---:B------:R-:W-:Y:S01]  /*2560*/  FADD R52, R40.reuse, R52 ;  /* 0x0000003428347221 */ /* 0x040fe20000000000 */
[----:B------:R-:W-:Y:S01]  /*2570*/  FADD R59, R40, R59 ;  /* 0x0000003b283b7221 */ /* 0x000fe20000000000 */
[----:B------:R-:W-:Y:S01]  /*2580*/  FADD R19, R41, R19 ;  /* 0x0000001329137221 */ /* 0x000fe20000000000 */
[----:B------:R-:W-:Y:S01]  /*2590*/  FADD R45, -R2, R45 ;  /* 0x0000002d022d7221 */ /* 0x000fe20000000100 */
[----:B0-----:R-:W-:-:S04]  /*25a0*/  IMAD.WIDE R6, R4, 0x4, R6 ;  /* 0x0000000404067825 */ /* 0x001fc800078e0206 */
[----:B------:R-:W-:Y:S01]  /*25b0*/  FADD R47, -R46, R47 ;  /* 0x0000002f2e2f7221 */ /* 0x000fe20000000100 */
[----:B------:R-:W-:Y:S01]  /*25c0*/  FADD R9, -R34, R9 ;  /* 0x0000000922097221 */ /* 0x000fe20000000100 */
[----:B------:R-:W-:Y:S01]  /*25d0*/  FADD R8, -R3, R8 ;  /* 0x0000000803087221 */ /* 0x000fe20000000100 */
[C---:B------:R-:W-:Y:S01]  /*25e0*/  FFMA R11, R29.reuse, R11, R58 ;  /* 0x0000000b1d0b7223 */ /* 0x040fe2000000003a */
[----:B------:R-:W-:Y:S01]  /*25f0*/  FADD R48, R40, R48 ;  /* 0x0000003028307221 */ /* 0x000fe20000000000 */
[----:B------:R-:W-:Y:S01]  /*2600*/  FFMA R2, R29, R45, R2 ;  /* 0x0000002d1d027223 */ /* 0x000fe20000000002 */
[----:B------:R-:W-:-:S03]  /*2610*/  FADD R28, -R25, R28 ;  /* 0x0000001c191c7221 */ /* 0x000fc60000000100 */
[----:B------:R-:W-:Y:S01]  /*2620*/  FADD R2, -R21, R2 ;  /* 0x0000000215027221 */ /* 0x000fe20000000100 */
[----:B------:R-:W-:-:S03]  /*2630*/  FFMA R28, R0, R28, R25 ;  /* 0x0000001c001c7223 */ /* 0x000fc60000000019 */
[----:B------:R-:W-:Y:S01]  /*2640*/  FFMA R29, R0, R2, R21 ;  /* 0x00000002001d7223 */ /* 0x000fe20000000015 */
[----:B------:R-:W-:Y:S01]  /*2650*/  FADD R56, R40, R56 ;  /* 0x0000003828387221 */ /* 0x000fe20000000000 */
[----:B------:R-:W-:-:S04]  /*2660*/  FADD R12, R41, R12 ;  /* 0x0000000c290c7221 */ /* 0x000fc80000000000 */
[----:B------:R-:W-:Y:S01]  /*2670*/  FADD R12, -R37, R12 ;  /* 0x0000000c250c7221 */ /* 0x000fe20000000100 */
[----:B------:R-:W-:-:S04]  /*2680*/  FADD R38, R40, R38 ;  /* 0x0000002628267221 */ /* 0x000fc80000000000 */
[----:B------:R-:W-:Y:S01]  /*2690*/  FADD R24, -R59, R38 ;  /* 0x000000263b187221 */ /* 0x000fe20000000100 */
[----:B------:R-:W-:Y:S01]  /*26a0*/  FADD R16, R41, R43 ;  /* 0x0000002b29107221 */ /* 0x000fe20000000000 */
[----:B------:R-:W-:-:S03]  /*26b0*/  FADD R43, -R23, R52 ;  /* 0x00000034172b7221 */ /* 0x000fc60000000100 */
[----:B------:R-:W-:Y:S01]  /*26c0*/  FADD R16, -R19, R16 ;  /* 0x0000001013107221 */ /* 0x000fe20000000100 */
[C---:B------:R-:W-:Y:S01]  /*26d0*/  FFMA R43, R30.reuse, R43, R23 ;  /* 0x0000002b1e2b7223 */ /* 0x040fe20000000017 */
[C---:B------:R-:W-:Y:S01]  /*26e0*/  FFMA R37, R30.reuse, R12, R37 ;  /* 0x0000000c1e257223 */ /* 0x040fe20000000025 */
[C---:B------:R-:W-:Y:S01]  /*26f0*/  FFMA R24, R30.reuse, R24, R59 ;  /* 0x000000181e187223 */ /* 0x040fe2000000003b */
[----:B------:R-:W-:Y:S01]  /*2700*/  FFMA R30, R30, R16, R19 ;  /* 0x000000101e1e7223 */ /* 0x000fe20000000013 */
[----:B------:R-:W-:Y:S01]  /*2710*/  FADD R12, R41, R35 ;  /* 0x00000023290c7221 */ /* 0x000fe20000000000 */
[----:B------:R-:W-:-:S04]  /*2720*/  FADD R19, R40, R50 ;  /* 0x0000003228137221 */ /* 0x000fc80000000000 */
[----:B------:R-:W-:Y:S01]  /*2730*/  FADD R19, -R48, R19 ;  /* 0x0000001330137221 */ /* 0x000fe20000000100 */
[----:B------:R-:W-:-:S03]  /*2740*/  FADD R23, R41, R32 ;  /* 0x0000002029177221 */ /* 0x000fc60000000000 */
[----:B------:R-:W-:Y:S01]  /*2750*/  FFMA R35, R31, R19, R48 ;  /* 0x000000131f237223 */ /* 0x000fe20000000030 */
[----:B------:R-:W-:Y:S01]  /*2760*/  FADD R23, -R12, R23 ;  /* 0x000000170c177221 */ /* 0x000fe20000000100 */
[----:B------:R-:W-:Y:S01]  /*2770*/  FADD R30, -R37, R30 ;  /* 0x0000001e251e7221 */ /* 0x000fe20000000100 */
[----:B------:R-:W-:Y:S01]  /*2780*/  FADD R53, R40, R53 ;  /* 0x0000003528357221 */ /* 0x000fe20000000000 */
[----:B------:R-:W-:-:S03]  /*2790*/  FADD R16, R41, R20 ;  /* 0x0000001429107221 */ /* 0x000fc60000000000 */
[----:B------:R-:W-:-:S04]  /*27a0*/  FADD R53, -R56, R53 ;  /* 0x0000003538357221 */ /* 0x000fc80000000100 */
[----:B------:R-:W-:Y:S01]  /*27b0*/  FFMA R20, R31, R53, R56 ;  /* 0x000000351f147223 */ /* 0x000fe20000000038 */
[----:B------:R-:W-:-:S04]  /*27c0*/  FADD R41, R41, R60 ;  /* 0x0000003c29297221 */ /* 0x000fc80000000000 */
[----:B------:R-:W-:Y:S01]  /*27d0*/  FADD R19, -R16, R41 ;  /* 0x0000002910137221 */ /* 0x000fe20000000100 */
[----:B------:R-:W-:Y:S01]  /*27e0*/  FFMA R41, R31, R23, R12 ;  /* 0x000000171f297223 */ /* 0x000fe2000000000c */
[----:B-1----:R-:W-:-:S04]  /*27f0*/  IMAD.WIDE R22, R4, 0x4, R14 ;  /* 0x0000000404167825 */ /* 0x002fc800078e020e */
[----:B------:R-:W-:Y:S01]  /*2800*/  FADD R12, -R33, R39 ;  /* 0x00000027210c7221 */ /* 0x000fe20000000100 */
[----:B------:R-:W-:Y:S01]  /*2810*/  FADD R4, -R5, R51 ;  /* 0x0000003305047221 */ /* 0x000fe20000000100 */
[----:B------:R-:W-:Y:S01]  /*2820*/  FFMA R32, R31, R19, R16 ;  /* 0x000000131f207223 */ /* 0x000fe20000000010 */
[C---:B------:R-:W-:Y:S01]  /*2830*/  FFMA R14, R10.reuse, R47, R46 ;  /* 0x0000002f0a0e7223 */ /* 0x040fe2000000002e */
[C---:B------:R-:W-:Y:S01]  /*2840*/  FFMA R16, R10.reuse, R9, R34 ;  /* 0x000000090a107223 */ /* 0x040fe20000000022 */
[C---:B------:R-:W-:Y:S01]  /*2850*/  FFMA R12, R10.reuse, R12, R33 ;  /* 0x0000000c0a0c7223 */ /* 0x040fe20000000021 */
[C---:B------:R-:W-:Y:S01]  /*2860*/  FFMA R19, R10.reuse, R8, R3 ;  /* 0x000000080a137223 */ /* 0x040fe20000000003 */
[----:B------:R-:W-:Y:S01]  /*2870*/  FFMA R15, R10, R4, R5 ;  /* 0x000000040a0f7223 */ /* 0x000fe20000000005 */
[----:B------:R-:W-:Y:S01]  /*2880*/  FADD R9, -R36, R11 ;  /* 0x0000000b24097221 */ /* 0x000fe20000000100 */
[----:B------:R-:W-:Y:S01]  /*2890*/  FADD R8, -R27, R26 ;  /* 0x0000001a1b087221 */ /* 0x000fe20000000100 */
[----:B------:R-:W-:Y:S01]  /*28a0*/  FADD R10, -R43, R24 ;  /* 0x000000182b0a7221 */ /* 0x000fe20000000100 */
[----:B------:R-:W-:Y:S01]  /*28b0*/  FADD R20, -R35, R20 ;  /* 0x0000001423147221 */ /* 0x000fe20000000100 */
[----:B------:R-:W-:Y:S01]  /*28c0*/  FADD R32, -R41, R32 ;  /* 0x0000002029207221 */ /* 0x000fe20000000100 */
[C---:B------:R-:W-:Y:S01]  /*28d0*/  FFMA R9, R0.reuse, R9, R36 ;  /* 0x0000000900097223 */ /* 0x040fe20000000024 */
[C---:B------:R-:W-:Y:S01]  /*28e0*/  FFMA R8, R0.reuse, R8, R27 ;  /* 0x0000000800087223 */ /* 0x040fe2000000001b */
[C---:B------:R-:W-:Y:S01]  /*28f0*/  FFMA R10, R0.reuse, R10, R43 ;  /* 0x0000000a000a7223 */ /* 0x040fe2000000002b */
[C---:B------:R-:W-:Y:S01]  /*2900*/  FFMA R11, R0.reuse, R20, R35 ;  /* 0x00000014000b7223 */ /* 0x040fe20000000023 */
[C---:B------:R-:W-:Y:S01]  /*2910*/  FFMA R30, R0.reuse, R30, R37 ;  /* 0x0000001e001e7223 */ /* 0x040fe20000000025 */
[----:B------:R-:W-:Y:S01]  /*2920*/  FFMA R31, R0, R32, R41 ;  /* 0x00000020001f7223 */ /* 0x000fe20000000029 */
[----:B------:R-:W-:Y:S04]  /*2930*/  STG.E.128 desc[UR4][R22.64], R16 ;  /* 0x0000001016007986 */ /* 0x000fe8000c101d04 */
[----:B------:R-:W-:Y:S04]  /*2940*/  STG.E.128 desc[UR4][R22.64+0x800], R8 ;  /* 0x0008000816007986 */ /* 0x000fe8000c101d04 */
[----:B------:R-:W-:Y:S04]  /*2950*/  STG.E.128 desc[UR4][R6.64], R12 ;  /* 0x0000000c06007986 */ /* 0x000fe8000c101d04 */
[----:B------:R-:W-:Y:S01]  /*2960*/  STG.E.128 desc[UR4][R6.64+0x800], R28 ;  /* 0x0008001c06007986 */ /* 0x000fe2000c101d04 */
[----:B------:R-:W-:Y:S05]  /*2970*/  EXIT ;  /* 0x000000000000794d */ /* 0x000fea0003800000 */
.L_x_0:
[----:B------:R-:W-:-:S00]  /*2980*/  BRA `(.L_x_0) ;  /* 0xfffffffc00fc7947 */ /* 0x000fc0000383ffff */
[----:B------:R-:W-:-:S00]  /*2990*/  NOP ;  /* 0x0000000000007918 */ /* 0x000fc00000000000 */
        /* <DEDUP_REMOVED lines=14> */
.L_x_1:


//--------------------- .nv.constant0.triton_poi_fused__unsafe_index_add_convolution_mul_sub_23 --------------------------
	.section	.nv.constant0.triton_poi_fused__unsafe_index_add_convolution_mul_sub_23,"a",@progbits
	.sectionflags	@""
	.align	4
.nv.constant0.triton_poi_fused__unsafe_index_add_convolution_mul_sub_23:
	.zero		628
